	.headerflags	@"EF_CUDA_TEXMODE_UNIFIED EF_CUDA_64BIT_ADDRESS EF_CUDA_SM86 EF_CUDA_VIRTUAL_SM(EF_CUDA_SM86)"
	.elftype	@"ET_EXEC"


//--------------------- .nv.info                  --------------------------
	.section	.nv.info,"",@"SHT_CUDA_INFO"
	.align	4


	//----- nvinfo : EIATTR_REGCOUNT
	.align		4
        /*0000*/ 	.byte	0x04, 0x2f
        /*0002*/ 	.short	(.L_2 - .L_1)
	.align		4
.L_1:
        /*0004*/ 	.word	index@(triton_red_fused__to_copy_add_amax_amin_clamp_mul_native_layer_norm_reciprocal_1)
        /*0008*/ 	.word	0x0000007e


	//----- nvinfo : EIATTR_MIN_STACK_SIZE
	.align		4
.L_2:
        /*000c*/ 	.byte	0x04, 0x12
        /*000e*/ 	.short	(.L_4 - .L_3)
	.align		4
.L_3:
        /*0010*/ 	.word	index@(triton_red_fused__to_copy_add_amax_amin_clamp_mul_native_layer_norm_reciprocal_1)
        /*0014*/ 	.word	0x00000000


	//----- nvinfo : EIATTR_FRAME_SIZE
	.align		4
.L_4:
        /*0018*/ 	.byte	0x04, 0x11
        /*001a*/ 	.short	(.L_6 - .L_5)
	.align		4
.L_5:
        /*001c*/ 	.word	index@(triton_red_fused__to_copy_add_amax_amin_clamp_mul_native_layer_norm_reciprocal_1)
        /*0020*/ 	.word	0x00000000


	//----- nvinfo : EIATTR_MIN_STACK_SIZE
	.align		4
.L_6:
        /*0024*/ 	.byte	0x04, 0x12
        /*0026*/ 	.short	(.L_8 - .L_7)
	.align		4
.L_7:
        /*0028*/ 	.word	index@(triton_red_fused__to_copy_add_amax_amin_clamp_mul_native_layer_norm_reciprocal_1)
        /*002c*/ 	.word	0x00000000
.L_8:


//--------------------- .nv.info.triton_red_fused__to_copy_add_amax_amin_clamp_mul_native_layer_norm_reciprocal_1 --------------------------
	.section	.nv.info.triton_red_fused__to_copy_add_amax_amin_clamp_mul_native_layer_norm_reciprocal_1,"",@"SHT_CUDA_INFO"
	.sectionflags	@""
	.align	4


	//----- nvinfo : EIATTR_CUDA_API_VERSION
	.align		4
        /*0000*/ 	.byte	0x04, 0x37
        /*0002*/ 	.short	(.L_10 - .L_9)
.L_9:
        /*0004*/ 	.word	0x0000007c


	//----- nvinfo : EIATTR_SW2861232_WAR
	.align		4
.L_10:
        /*0008*/ 	.byte	0x01, 0x35
	.zero		2


	//----- nvinfo : EIATTR_PARAM_CBANK
	.align		4
        /*000c*/ 	.byte	0x04, 0x0a
        /*000e*/ 	.short	(.L_12 - .L_11)
	.align		4
.L_11:
        /*0010*/ 	.word	index@(.nv.constant0.triton_red_fused__to_copy_add_amax_amin_clamp_mul_native_layer_norm_reciprocal_1)
        /*0014*/ 	.short	0x0160
        /*0016*/ 	.short	0x0090


	//----- nvinfo : EIATTR_CBANK_PARAM_SIZE
	.align		4
.L_12:
        /*0018*/ 	.byte	0x03, 0x19
        /*001a*/ 	.short	0x0090


	//----- nvinfo : EIATTR_KPARAM_INFO
	.align		4
        /*001c*/ 	.byte	0x04, 0x17
        /*001e*/ 	.short	(.L_14 - .L_13)
.L_13:
        /*0020*/ 	.word	0x00000000
        /*0024*/ 	.short	0x0012
        /*0026*/ 	.short	0x0088
        /*0028*/ 	.byte	0x00, 0xf4, 0x21, 0x00


	//----- nvinfo : EIATTR_KPARAM_INFO
	.align		4
.L_14:
        /*002c*/ 	.byte	0x04, 0x17
        /*002e*/ 	.short	(.L_16 - .L_15)
.L_15:
        /*0030*/ 	.word	0x00000000
        /*0034*/ 	.short	0x0011
        /*0036*/ 	.short	0x0084
        /*0038*/ 	.byte	0x00, 0xf0, 0x11, 0x00


	//----- nvinfo : EIATTR_KPARAM_INFO
	.align		4
.L_16:
        /*003c*/ 	.byte	0x04, 0x17
        /*003e*/ 	.short	(.L_18 - .L_17)
.L_17:
        /*0040*/ 	.word	0x00000000
        /*0044*/ 	.short	0x0010
        /*0046*/ 	.short	0x0080
        /*0048*/ 	.byte	0x00, 0xf0, 0x11, 0x00


	//----- nvinfo : EIATTR_KPARAM_INFO
	.align		4
.L_18:
        /*004c*/ 	.byte	0x04, 0x17
        /*004e*/ 	.short	(.L_20 - .L_19)
.L_19:
        /*0050*/ 	.word	0x00000000
        /*0054*/ 	.short	0x000f
        /*0056*/ 	.short	0x0078
        /*0058*/ 	.byte	0x00, 0xf4, 0x21, 0x00


	//----- nvinfo : EIATTR_KPARAM_INFO
	.align		4
.L_20:
        /*005c*/ 	.byte	0x04, 0x17
        /*005e*/ 	.short	(.L_22 - .L_21)
.L_21:
        /*0060*/ 	.word	0x00000000
        /*0064*/ 	.short	0x000e
        /*0066*/ 	.short	0x0070
        /*0068*/ 	.byte	0x00, 0xf4, 0x21, 0x00


	//----- nvinfo : EIATTR_KPARAM_INFO
	.align		4
.L_22:
        /*006c*/ 	.byte	0x04, 0x17
        /*006e*/ 	.short	(.L_24 - .L_23)
.L_23:
        /*0070*/ 	.word	0x00000000
        /*0074*/ 	.short	0x000d
        /*0076*/ 	.short	0x0068
        /*0078*/ 	.byte	0x00, 0xf4, 0x21, 0x00


	//----- nvinfo : EIATTR_KPARAM_INFO
	.align		4
.L_24:
        /*007c*/ 	.byte	0x04, 0x17
        /*007e*/ 	.short	(.L_26 - .L_25)
.L_25:
        /*0080*/ 	.word	0x00000000
        /*0084*/ 	.short	0x000c
        /*0086*/ 	.short	0x0060
        /*0088*/ 	.byte	0x00, 0xf4, 0x21, 0x00


	//----- nvinfo : EIATTR_KPARAM_INFO
	.align		4
.L_26:
        /*008c*/ 	.byte	0x04, 0x17
        /*008e*/ 	.short	(.L_28 - .L_27)
.L_27:
        /*0090*/ 	.word	0x00000000
        /*0094*/ 	.short	0x000b
        /*0096*/ 	.short	0x0058
        /*0098*/ 	.byte	0x00, 0xf4, 0x21, 0x00


	//----- nvinfo : EIATTR_KPARAM_INFO
	.align		4
.L_28:
        /*009c*/ 	.byte	0x04, 0x17
        /*009e*/ 	.short	(.L_30 - .L_29)
.L_29:
        /*00a0*/ 	.word	0x00000000
        /*00a4*/ 	.short	0x000a
        /*00a6*/ 	.short	0x0050
        /*00a8*/ 	.byte	0x00, 0xf4, 0x21, 0x00


	//----- nvinfo : EIATTR_KPARAM_INFO
	.align		4
.L_30:
        /*00ac*/ 	.byte	0x04, 0x17
        /*00ae*/ 	.short	(.L_32 - .L_31)
.L_31:
        /*00b0*/ 	.word	0x00000000
        /*00b4*/ 	.short	0x0009
        /*00b6*/ 	.short	0x0048
        /*00b8*/ 	.byte	0x00, 0xf4, 0x21, 0x00


	//----- nvinfo : EIATTR_KPARAM_INFO
	.align		4
.L_32:
        /*00bc*/ 	.byte	0x04, 0x17
        /*00be*/ 	.short	(.L_34 - .L_33)
.L_33:
        /*00c0*/ 	.word	0x00000000
        /*00c4*/ 	.short	0x0008
        /*00c6*/ 	.short	0x0040
        /*00c8*/ 	.byte	0x00, 0xf4, 0x21, 0x00


	//----- nvinfo : EIATTR_KPARAM_INFO
	.align		4
.L_34:
        /*00cc*/ 	.byte	0x04, 0x17
        /*00ce*/ 	.short	(.L_36 - .L_35)
.L_35:
        /*00d0*/ 	.word	0x00000000
        /*00d4*/ 	.short	0x0007
        /*00d6*/ 	.short	0x0038
        /*00d8*/ 	.byte	0x00, 0xf4, 0x21, 0x00


	//----- nvinfo : EIATTR_KPARAM_INFO
	.align		4
.L_36:
        /*00dc*/ 	.byte	0x04, 0x17
        /*00de*/ 	.short	(.L_38 - .L_37)
.L_37:
        /*00e0*/ 	.word	0x00000000
        /*00e4*/ 	.short	0x0006
        /*00e6*/ 	.short	0x0030
        /*00e8*/ 	.byte	0x00, 0xf4, 0x21, 0x00


	//----- nvinfo : EIATTR_KPARAM_INFO
	.align		4
.L_38:
        /*00ec*/ 	.byte	0x04, 0x17
        /*00ee*/ 	.short	(.L_40 - .L_39)
.L_39:
        /*00f0*/ 	.word	0x00000000
        /*00f4*/ 	.short	0x0005
        /*00f6*/ 	.short	0x0028
        /*00f8*/ 	.byte	0x00, 0xf4, 0x21, 0x00


	//----- nvinfo : EIATTR_KPARAM_INFO
	.align		4
.L_40:
        /*00fc*/ 	.byte	0x04, 0x17
        /*00fe*/ 	.short	(.L_42 - .L_41)
.L_41:
        /*0100*/ 	.word	0x00000000
        /*0104*/ 	.short	0x0004
        /*0106*/ 	.short	0x0020
        /*0108*/ 	.byte	0x00, 0xf4, 0x21, 0x00


	//----- nvinfo : EIATTR_KPARAM_INFO
	.align		4
.L_42:
        /*010c*/ 	.byte	0x04, 0x17
        /*010e*/ 	.short	(.L_44 - .L_43)
.L_43:
        /*0110*/ 	.word	0x00000000
        /*0114*/ 	.short	0x0003
        /*0116*/ 	.short	0x0018
        /*0118*/ 	.byte	0x00, 0xf4, 0x21, 0x00


	//----- nvinfo : EIATTR_KPARAM_INFO
	.align		4
.L_44:
        /*011c*/ 	.byte	0x04, 0x17
        /*011e*/ 	.short	(.L_46 - .L_45)
.L_45:
        /*0120*/ 	.word	0x00000000
        /*0124*/ 	.short	0x0002
        /*0126*/ 	.short	0x0010
        /*0128*/ 	.byte	0x00, 0xf4, 0x21, 0x00


	//----- nvinfo : EIATTR_KPARAM_INFO
	.align		4
.L_46:
        /*012c*/ 	.byte	0x04, 0x17
        /*012e*/ 	.short	(.L_48 - .L_47)
.L_47:
        /*0130*/ 	.word	0x00000000
        /*0134*/ 	.short	0x0001
        /*0136*/ 	.short	0x0008
        /*0138*/ 	.byte	0x00, 0xf4, 0x21, 0x00


	//----- nvinfo : EIATTR_KPARAM_INFO
	.align		4
.L_48:
        /*013c*/ 	.byte	0x04, 0x17
        /*013e*/ 	.short	(.L_50 - .L_49)
.L_49:
        /*0140*/ 	.word	0x00000000
        /*0144*/ 	.short	0x0000
        /*0146*/ 	.short	0x0000
        /*0148*/ 	.byte	0x00, 0xf4, 0x21, 0x00


	//----- nvinfo : EIATTR_MAXREG_COUNT
	.align		4
.L_50:
        /*014c*/ 	.byte	0x03, 0x1b
        /*014e*/ 	.short	0x00ff


	//----- nvinfo : EIATTR_COOP_GROUP_MASK_REGIDS
	.align		4
        /*0150*/ 	.byte	0x04, 0x29
        /*0152*/ 	.short	(.L_52 - .L_51)


	//   ....[0]....
.L_51:
        /*0154*/ 	.word	0xffffffff


	//   ....[1]....
        /*0158*/ 	.word	0xffffffff


	//   ....[2]....
        /*015c*/ 	.word	0xffffffff


	//   ....[3]....
        /*0160*/ 	.word	0xffffffff


	//   ....[4]....
        /*0164*/ 	.word	0xffffffff


	//   ....[5]....
        /*0168*/ 	.word	0xffffffff


	//   ....[6]....
        /*016c*/ 	.word	0xffffffff


	//   ....[7]....
        /*0170*/ 	.word	0xffffffff


	//   ....[8]....
        /*0174*/ 	.word	0xffffffff


	//   ....[9]....
        /*0178*/ 	.word	0xffffffff


	//   ....[10]....
        /*017c*/ 	.word	0xffffffff


	//   ....[11]....
        /*0180*/ 	.word	0xffffffff


	//   ....[12]....
        /*0184*/ 	.word	0xffffffff


	//   ....[13]....
        /*0188*/ 	.word	0xffffffff


	//   ....[14]....
        /*018c*/ 	.word	0xffffffff


	//   ....[15]....
        /*0190*/ 	.word	0xffffffff


	//   ....[16]....
        /*0194*/ 	.word	0xffffffff


	//   ....[17]....
        /*0198*/ 	.word	0xffffffff


	//   ....[18]....
        /*019c*/ 	.word	0xffffffff


	//   ....[19]....
        /*01a0*/ 	.word	0xffffffff


	//   ....[20]....
        /*01a4*/ 	.word	0xffffffff


	//   ....[21]....
        /*01a8*/ 	.word	0xffffffff


	//   ....[22]....
        /*01ac*/ 	.word	0xffffffff


	//   ....[23]....
        /*01b0*/ 	.word	0xffffffff


	//   ....[24]....
        /*01b4*/ 	.word	0xffffffff


	//   ....[25]....
        /*01b8*/ 	.word	0xffffffff


	//   ....[26]....
        /*01bc*/ 	.word	0xffffffff


	//   ....[27]....
        /*01c0*/ 	.word	0xffffffff


	//   ....[28]....
        /*01c4*/ 	.word	0xffffffff


	//   ....[29]....
        /*01c8*/ 	.word	0xffffffff


	//   ....[30]....
        /*01cc*/ 	.word	0xffffffff


	//   ....[31]....
        /*01d0*/ 	.word	0xffffffff


	//   ....[32]....
        /*01d4*/ 	.word	0xffffffff


	//   ....[33]....
        /*01d8*/ 	.word	0xffffffff


	//   ....[34]....
        /*01dc*/ 	.word	0xffffffff


	//   ....[35]....
        /*01e0*/ 	.word	0xffffffff


	//   ....[36]....
        /*01e4*/ 	.word	0xffffffff


	//   ....[37]....
        /*01e8*/ 	.word	0xffffffff


	//   ....[38]....
        /*01ec*/ 	.word	0xffffffff


	//   ....[39]....
        /*01f0*/ 	.word	0xffffffff


	//   ....[40]....
        /*01f4*/ 	.word	0xffffffff


	//   ....[41]....
        /*01f8*/ 	.word	0xffffffff


	//   ....[42]....
        /*01fc*/ 	.word	0xffffffff


	//   ....[43]....
        /*0200*/ 	.word	0xffffffff


	//   ....[44]....
        /*0204*/ 	.word	0xffffffff


	//   ....[45]....
        /*0208*/ 	.word	0xffffffff


	//   ....[46]....
        /*020c*/ 	.word	0xffffffff


	//----- nvinfo : EIATTR_COOP_GROUP_INSTR_OFFSETS
	.align		4
.L_52:
        /*0210*/ 	.byte	0x04, 0x28
        /*0212*/ 	.short	(.L_54 - .L_53)


	//   ....[0]....
.L_53:
        /*0214*/ 	.word	0x00002930


	//   ....[1]....
        /*0218*/ 	.word	0x00002b20


	//   ....[2]....
        /*021c*/ 	.word	0x00002c40


	//   ....[3]....
        /*0220*/ 	.word	0x00002ca0


	//   ....[4]....
        /*0224*/ 	.word	0x00002ce0


	//   ....[5]....
        /*0228*/ 	.word	0x00002e20


	//   ....[6]....
        /*022c*/ 	.word	0x00002e80


	//   ....[7]....
        /*0230*/ 	.word	0x00002ec0


	//   ....[8]....
        /*0234*/ 	.word	0x00002ff0


	//   ....[9]....
        /*0238*/ 	.word	0x00003050


	//   ....[10]....
        /*023c*/ 	.word	0x00003070


	//   ....[11]....
        /*0240*/ 	.word	0x00003150


	//   ....[12]....
        /*0244*/ 	.word	0x00003190


	//   ....[13]....
        /*0248*/ 	.word	0x00003280


	//   ....[14]....
        /*024c*/ 	.word	0x000032d0


	//   ....[15]....
        /*0250*/ 	.word	0x00003460


	//   ....[16]....
        /*0254*/ 	.word	0x00003470


	//   ....[17]....
        /*0258*/ 	.word	0x000034b0


	//   ....[18]....
        /*025c*/ 	.word	0x000034f0


	//   ....[19]....
        /*0260*/ 	.word	0x00003620


	//   ....[20]....
        /*0264*/ 	.word	0x00003640


	//   ....[21]....
        /*0268*/ 	.word	0x00004f90


	//   ....[22]....
        /*026c*/ 	.word	0x00004fd0


	//   ....[23]....
        /*0270*/ 	.word	0x00005010


	//   ....[24]....
        /*0274*/ 	.word	0x00005040


	//   ....[25]....
        /*0278*/ 	.word	0x000050a0


	//   ....[26]....
        /*027c*/ 	.word	0x000050e0


	//   ....[27]....
        /*0280*/ 	.word	0x000051f0


	//   ....[28]....
        /*0284*/ 	.word	0x00005250


	//   ....[29]....
        /*0288*/ 	.word	0x000053a0


	//   ....[30]....
        /*028c*/ 	.word	0x000053e0


	//   ....[31]....
        /*0290*/ 	.word	0x00005510


	//   ....[32]....
        /*0294*/ 	.word	0x000055c0


	//   ....[33]....
        /*0298*/ 	.word	0x000055f0


	//   ....[34]....
        /*029c*/ 	.word	0x00005640


	//   ....[35]....
        /*02a0*/ 	.word	0x00005680


	//   ....[36]....
        /*02a4*/ 	.word	0x000056a0


	//   ....[37]....
        /*02a8*/ 	.word	0x000056d0


	//   ....[38]....
        /*02ac*/ 	.word	0x00005750


	//   ....[39]....
        /*02b0*/ 	.word	0x00005770


	//   ....[40]....
        /*02b4*/ 	.word	0x000057b0


	//   ....[41]....
        /*02b8*/ 	.word	0x00005800


	//   ....[42]....
        /*02bc*/ 	.word	0x00005840


	//   ....[43]....
        /*02c0*/ 	.word	0x00005890


	//   ....[44]....
        /*02c4*/ 	.word	0x000059e0


	//   ....[45]....
        /*02c8*/ 	.word	0x00005a40


	//   ....[46]....
        /*02cc*/ 	.word	0x00005a80


	//----- nvinfo : EIATTR_EXIT_INSTR_OFFSETS
	.align		4
.L_54:
        /*02d0*/ 	.byte	0x04, 0x1c
        /*02d2*/ 	.short	(.L_56 - .L_55)


	//   ....[0]....
.L_55:
        /*02d4*/ 	.word	0x00006de0


	//----- nvinfo : EIATTR_REQNTID
	.align		4
.L_56:
        /*02d8*/ 	.byte	0x04, 0x10
        /*02da*/ 	.short	(.L_58 - .L_57)
.L_57:
        /*02dc*/ 	.word	0x00000100
        /*02e0*/ 	.word	0x00000001
        /*02e4*/ 	.word	0x00000001
.L_58:


//--------------------- .nv.callgraph             --------------------------
	.section	.nv.callgraph,"",@"SHT_CUDA_CALLGRAPH"
	.align	4
	.sectionentsize	8
	.align		4
        /*0000*/ 	.word	0x00000000
	.align		4
        /*0004*/ 	.word	0xffffffff
	.align		4
        /*0008*/ 	.word	0x00000000
	.align		4
        /*000c*/ 	.word	0xfffffffe
	.align		4
        /*0010*/ 	.word	0x00000000
	.align		4
        /*0014*/ 	.word	0xfffffffd
	.align		4
        /*0018*/ 	.word	0x00000000
	.align		4
        /*001c*/ 	.word	0xfffffffc


//--------------------- .nv.rel.action            --------------------------
	.section	.nv.rel.action,"",@"SHT_CUDA_RELOCINFO"
	.align	8
	.sectionentsize	8
        /*0000*/ 	.byte	0x73, 0x00, 0x00, 0x00, 0x00, 0x00, 0x00, 0x00, 0x00, 0x00, 0x00, 0x11, 0x25, 0x00, 0x05, 0x36


//--------------------- .nv.constant4             --------------------------
	.section	.nv.constant4,"a",@progbits
	.align	8
	.align		8
.nv.constant4:
        /*0000*/ 	.dword	_$_str


//--------------------- .nv.constant0.triton_red_fused__to_copy_add_amax_amin_clamp_mul_native_layer_norm_reciprocal_1 --------------------------
	.section	.nv.constant0.triton_red_fused__to_copy_add_amax_amin_clamp_mul_native_layer_norm_reciprocal_1,"a",@progbits
	.sectionflags	@""
	.align	4
.nv.constant0.triton_red_fused__to_copy_add_amax_amin_clamp_mul_native_layer_norm_reciprocal_1:
	.zero		496


//--------------------- .text.triton_red_fused__to_copy_add_amax_amin_clamp_mul_native_layer_norm_reciprocal_1 --------------------------
	.section	.text.triton_red_fused__to_copy_add_amax_amin_clamp_mul_native_layer_norm_reciprocal_1,"ax",@progbits
	.sectionflags	@"SHF_BARRIERS=1"
	.sectioninfo	@"SHI_REGISTERS=126"
	.align	128
        .global         triton_red_fused__to_copy_add_amax_amin_clamp_mul_native_layer_norm_reciprocal_1
        .type           triton_red_fused__to_copy_add_amax_amin_clamp_mul_native_layer_norm_reciprocal_1,@function
        .size           triton_red_fused__to_copy_add_amax_amin_clamp_mul_native_layer_norm_reciprocal_1,(.L_x_7 - triton_red_fused__to_copy_add_amax_amin_clamp_mul_native_layer_norm_reciprocal_1)
        .other          triton_red_fused__to_copy_add_amax_amin_clamp_mul_native_layer_norm_reciprocal_1,@"STO_CUDA_ENTRY STV_DEFAULT"
triton_red_fused__to_copy_add_amax_amin_clamp_mul_native_layer_norm_reciprocal_1:
.text.triton_red_fused__to_copy_add_amax_amin_clamp_mul_native_layer_norm_reciprocal_1:
[----:B------:R-:W-:Y:S02]  /*0000*/  IMAD.MOV.U32 R1, RZ, RZ, c[0x0][0x28] ;  /* 0x00000a00ff017624 */ /* 0x000fe400078e00ff */
[----:B------:R-:W0:Y:S01]  /*0010*/  S2R R0, SR_TID.X ;  /* 0x0000000000007919 */ /* 0x000e220000002100 */
[----:B------:R-:W-:Y:S01]  /*0020*/  PLOP3.LUT P0, PT, PT, PT, PT, 0x80, 0x0 ;  /* 0x000000000000781c */ /* 0x000fe20003f0f070 */
[----:B------:R-:W-:Y:S01]  /*0030*/  IMAD.MOV.U32 R17, RZ, RZ, RZ ;  /* 0x000000ffff117224 */ /* 0x000fe200078e00ff */
[----:B------:R-:W-:Y:S01]  /*0040*/  CS2R R62, SRZ ;  /* 0x00000000003e7805 */ /* 0x000fe2000001ff00 */
[----:B------:R-:W1:Y:S01]  /*0050*/  S2R R2, SR_CTAID.X ;  /* 0x0000000000027919 */ /* 0x000e620000002500 */
[----:B------:R-:W-:Y:S01]  /*0060*/  IMAD.MOV.U32 R64, RZ, RZ, RZ ;  /* 0x000000ffff407224 */ /* 0x000fe200078e00ff */
[----:B------:R-:W-:Y:S01]  /*0070*/  CS2R R60, SRZ ;  /* 0x00000000003c7805 */ /* 0x000fe2000001ff00 */
        /* <DEDUP_REMOVED lines=17> */
[----:B0-----:R-:W-:Y:S01]  /*0190*/  SHF.R.U32.HI R6, RZ, 0x7, R0 ;  /* 0x00000007ff067819 */ /* 0x001fe20000011600 */
[C---:B------:R-:W-:Y:S01]  /*01a0*/  IMAD.SHL.U32 R4, R0.reuse, 0x10, RZ ;  /* 0x0000001000047824 */ /* 0x040fe200078e00ff */
[----:B------:R-:W-:Y:S01]  /*01b0*/  CS2R R24, SRZ ;  /* 0x0000000000187805 */ /* 0x000fe2000001ff00 */
[----:B------:R-:W-:Y:S01]  /*01c0*/  IMAD.SHL.U32 R7, R0, 0x8, RZ ;  /* 0x0000000800077824 */ /* 0x000fe200078e00ff */
[----:B------:R-:W-:Y:S01]  /*01d0*/  SGXT.U32 R6, R6, 0x1 ;  /* 0x000000010606781a */ /* 0x000fe20000000000 */
[----:B-1----:R-:W-:Y:S01]  /*01e0*/  IMAD.SHL.U32 R3, R2, 0x2, RZ ;  /* 0x0000000202037824 */ /* 0x002fe200078e00ff */
[----:B------:R-:W-:Y:S01]  /*01f0*/  LOP3.LUT R8, R4, 0x7f0, RZ, 0xc0, !PT ;  /* 0x000007f004087812 */ /* 0x000fe200078ec0ff */
[----:B------:R-:W-:Y:S01]  /*0200*/  CS2R R22, SRZ ;  /* 0x0000000000167805 */ /* 0x000fe2000001ff00 */
[----:B------:R-:W-:Y:S01]  /*0210*/  CS2R R20, SRZ ;  /* 0x0000000000147805 */ /* 0x000fe2000001ff00 */
[----:B------:R-:W-:Y:S01]  /*0220*/  CS2R R10, SRZ ;  /* 0x00000000000a7805 */ /* 0x000fe2000001ff00 */
[----:B------:R-:W-:Y:S01]  /*0230*/  LOP3.LUT R5, R6, R3, RZ, 0xfc, !PT ;  /* 0x0000000306057212 */ /* 0x000fe200078efcff */
[----:B------:R-:W-:Y:S01]  /*0240*/  IMAD.MOV.U32 R9, RZ, RZ, RZ ;  /* 0x000000ffff097224 */ /* 0x000fe200078e00ff */
[----:B------:R-:W-:Y:S01]  /*0250*/  LOP3.LUT R6, R0, 0x80, RZ, 0xc0, !PT ;  /* 0x0000008000067812 */ /* 0x000fe200078ec0ff */
[----:B------:R-:W-:Y:S01]  /*0260*/  ULDC.64 UR6, c[0x0][0x118] ;  /* 0x0000460000067ab9 */ /* 0x000fe20000000a00 */
[C---:B------:R-:W-:Y:S01]  /*0270*/  ISETP.GE.AND P3, PT, R5.reuse, 0x1010, PT ;  /* 0x000010100500780c */ /* 0x040fe20003f66270 */
[----:B------:R-:W-:Y:S01]  /*0280*/  IMAD R8, R5, 0xc00, R8 ;  /* 0x00000c0005087824 */ /* 0x000fe200078e0208 */
[----:B------:R-:W-:Y:S01]  /*0290*/  LOP3.LUT R7, R7, 0x7f8, RZ, 0xc0, !PT ;  /* 0x000007f807077812 */ /* 0x000fe200078ec0ff */
[----:B------:R-:W-:-:S03]  /*02a0*/  UMOV UR4, URZ ;  /* 0x0000003f00047c82 */ /* 0x000fc60008000000 */
[----:B------:R-:W-:Y:S02]  /*02b0*/  IADD3 R8, R8, 0x8, RZ ;  /* 0x0000000808087810 */ /* 0x000fe40007ffe0ff */
.L_x_2:
[----:B------:R-:W-:Y:S01]  /*02c0*/  LOP3.LUT R66, R17, 0x7f0, R4, 0xf8, !PT ;  /* 0x000007f011427812 */ /* 0x000fe200078ef804 */
[----:B------:R-:W-:Y:S01]  /*02d0*/  IMAD.U32 R12, RZ, RZ, UR4 ;  /* 0x00000004ff0c7e24 */ /* 0x000fe2000f8e00ff */
[----:B------:R-:W-:Y:S01]  /*02e0*/  CS2R R14, SRZ ;  /* 0x00000000000e7805 */ /* 0x000fe2000001ff00 */
[----:B------:R-:W-:Y:S01]  /*02f0*/  IMAD.MOV.U32 R71, RZ, RZ, 0x2 ;  /* 0x00000002ff477424 */ /* 0x000fe200078e00ff */
[----:B------:R-:W-:Y:S01]  /*0300*/  ISETP.LT.U32.AND P1, PT, R66, 0xc00, PT ;  /* 0x00000c004200780c */ /* 0x000fe20003f21070 */
[----:B------:R-:W-:Y:S02]  /*0310*/  IMAD R66, R5, 0xc00, R66 ;  /* 0x00000c0005427824 */ /* 0x000fe400078e0242 */
[----:B------:R-:W-:Y:S01]  /*0320*/  IMAD.IADD R70, R8, 0x1, R17 ;  /* 0x0000000108467824 */ /* 0x000fe200078e0211 */
[----:B------:R-:W-:Y:S01]  /*0330*/  ISETP.LT.U32.AND.EX P1, PT, R12, RZ, !P3, P1 ;  /* 0x000000ff0c00720c */ /* 0x000fe20005f21110 */
[-C--:B------:R-:W-:Y:S01]  /*0340*/  IMAD.WIDE R66, R66, R71.reuse, c[0x0][0x160] ;  /* 0x0000580042427625 */ /* 0x080fe200078e0247 */
[----:B------:R-:W-:Y:S01]  /*0350*/  CS2R R12, SRZ ;  /* 0x00000000000c7805 */ /* 0x000fe2000001ff00 */
[----:B------:R-:W-:Y:S01]  /*0360*/  CS2R R16, SRZ ;  /* 0x0000000000107805 */ /* 0x000fe2000001ff00 */
[----:B------:R-:W-:Y:S01]  /*0370*/  CS2R R18, SRZ ;  /* 0x0000000000127805 */ /* 0x000fe2000001ff00 */
[----:B------:R-:W-:-:S08]  /*0380*/  IMAD.WIDE R70, R70, R71, c[0x0][0x160] ;  /* 0x0000580046467625 */ /* 0x000fd000078e0247 */
[----:B------:R0:W2:Y:S04]  /*0390*/  @P1 LDG.E.EL.128 R12, [R66.64] ;  /* 0x00000006420c1981 */ /* 0x0000a8000c2e1d00 */
[----:B------:R1:W3:Y:S01]  /*03a0*/  @P1 LDG.E.EL.128 R16, [R70.64] ;  /* 0x0000000646101981 */ /* 0x0002e2000c2e1d00 */
[----:B------:R-:W-:Y:S01]  /*03b0*/  IMAD.MOV.U32 R87, RZ, RZ, 0x3f800000 ;  /* 0x3f800000ff577424 */ /* 0x000fe200078e00ff */
[----:B------:R-:W-:Y:S01]  /*03c0*/  CS2R R114, SRZ ;  /* 0x0000000000727805 */ /* 0x000fe2000001ff00 */
[----:B------:R-:W-:Y:S01]  /*03d0*/  IMAD.MOV.U32 R73, RZ, RZ, RZ ;  /* 0x000000ffff497224 */ /* 0x000fe200078e00ff */
[----:B------:R-:W-:Y:S01]  /*03e0*/  CS2R R116, SRZ ;  /* 0x0000000000747805 */ /* 0x000fe2000001ff00 */
[----:B------:R-:W-:Y:S01]  /*03f0*/  CS2R R118, SRZ ;  /* 0x0000000000767805 */ /* 0x000fe2000001ff00 */
[----:B------:R-:W-:-:S02]  /*0400*/  IMAD.MOV.U32 R120, RZ, RZ, RZ ;  /* 0x000000ffff787224 */ /* 0x000fc400078e00ff */
[----:B------:R-:W-:Y:S02]  /*0410*/  IMAD.MOV.U32 R99, RZ, RZ, RZ ;  /* 0x000000ffff637224 */ /* 0x000fe400078e00ff */
[----:B------:R-:W-:Y:S02]  /*0420*/  IMAD.MOV.U32 R104, RZ, RZ, RZ ;  /* 0x000000ffff687224 */ /* 0x000fe400078e00ff */
[----:B------:R-:W-:Y:S02]  /*0430*/  IMAD.MOV.U32 R103, RZ, RZ, RZ ;  /* 0x000000ffff677224 */ /* 0x000fe400078e00ff */
[----:B------:R-:W-:Y:S02]  /*0440*/  IMAD.MOV.U32 R110, RZ, RZ, RZ ;  /* 0x000000ffff6e7224 */ /* 0x000fe400078e00ff */
[----:B------:R-:W-:Y:S02]  /*0450*/  IMAD.MOV.U32 R109, RZ, RZ, RZ ;  /* 0x000000ffff6d7224 */ /* 0x000fe400078e00ff */
[----:B------:R-:W-:-:S02]  /*0460*/  IMAD.MOV.U32 R92, RZ, RZ, 0x3f800000 ;  /* 0x3f800000ff5c7424 */ /* 0x000fc400078e00ff */
[----:B------:R-:W-:Y:S02]  /*0470*/  IMAD.MOV.U32 R85, RZ, RZ, 0x3f800000 ;  /* 0x3f800000ff557424 */ /* 0x000fe400078e00ff */
[----:B------:R-:W-:Y:S02]  /*0480*/  IMAD.MOV.U32 R74, RZ, RZ, 0x3f800000 ;  /* 0x3f800000ff4a7424 */ /* 0x000fe400078e00ff */
[----:B------:R-:W-:Y:S02]  /*0490*/  IMAD.MOV.U32 R91, RZ, RZ, 0x3f800000 ;  /* 0x3f800000ff5b7424 */ /* 0x000fe400078e00ff */
[----:B------:R-:W-:Y:S02]  /*04a0*/  IMAD.MOV.U32 R72, RZ, RZ, 0x3f800000 ;  /* 0x3f800000ff487424 */ /* 0x000fe400078e00ff */
[----:B------:R-:W-:Y:S02]  /*04b0*/  IMAD.MOV.U32 R83, RZ, RZ, 0x3f800000 ;  /* 0x3f800000ff537424 */ /* 0x000fe400078e00ff */
[----:B-1----:R-:W-:-:S02]  /*04c0*/  IMAD.MOV.U32 R70, RZ, RZ, 0x3f800000 ;  /* 0x3f800000ff467424 */ /* 0x002fc400078e00ff */
[----:B------:R-:W-:Y:S02]  /*04d0*/  IMAD.MOV.U32 R81, RZ, RZ, 0x3f800000 ;  /* 0x3f800000ff517424 */ /* 0x000fe400078e00ff */
[----:B------:R-:W-:Y:S02]  /*04e0*/  IMAD.MOV.U32 R68, RZ, RZ, 0x3f800000 ;  /* 0x3f800000ff447424 */ /* 0x000fe400078e00ff */
[----:B------:R-:W-:Y:S02]  /*04f0*/  IMAD.MOV.U32 R79, RZ, RZ, 0x3f800000 ;  /* 0x3f800000ff4f7424 */ /* 0x000fe400078e00ff */
[----:B0-----:R-:W-:Y:S02]  /*0500*/  IMAD.MOV.U32 R66, RZ, RZ, 0x3f800000 ;  /* 0x3f800000ff427424 */ /* 0x001fe400078e00ff */
[----:B------:R-:W-:Y:S02]  /*0510*/  IMAD.MOV.U32 R77, RZ, RZ, 0x3f800000 ;  /* 0x3f800000ff4d7424 */ /* 0x000fe400078e00ff */
[----:B------:R-:W-:Y:S01]  /*0520*/  IMAD.MOV.U32 R75, RZ, RZ, 0x3f800000 ;  /* 0x3f800000ff4b7424 */ /* 0x000fe200078e00ff */
[C---:B--2---:R-:W-:Y:S01]  /*0530*/  PRMT R76, R12.reuse, 0x7632, R76 ;  /* 0x000076320c4c7816 */ /* 0x044fe2000000004c */
[----:B------:R-:W-:Y:S01]  /*0540*/  IMAD.U32 R65, R12, 0x10000, RZ ;  /* 0x000100000c417824 */ /* 0x000fe200078e00ff */
[----:B------:R-:W-:Y:S01]  /*0550*/  PRMT R78, R13, 0x7632, R78 ;  /* 0x000076320d4e7816 */ /* 0x000fe2000000004e */
[C---:B------:R-:W-:Y:S01]  /*0560*/  IMAD.U32 R67, R14.reuse, 0x10000, RZ ;  /* 0x000100000e437824 */ /* 0x040fe200078e00ff */
[----:B------:R-:W-:Y:S01]  /*0570*/  PRMT R80, R14, 0x7632, R80 ;  /* 0x000076320e507816 */ /* 0x000fe20000000050 */
[----:B---3--:R-:W-:Y:S01]  /*0580*/  IMAD.U32 R69, R16, 0x10000, RZ ;  /* 0x0001000010457824 */ /* 0x008fe200078e00ff */
[----:B------:R-:W-:Y:S01]  /*0590*/  PRMT R82, R15, 0x7632, R82 ;  /* 0x000076320f527816 */ /* 0x000fe20000000052 */
[----:B------:R-:W-:Y:S01]  /*05a0*/  IMAD.U32 R71, R18, 0x10000, RZ ;  /* 0x0001000012477824 */ /* 0x000fe200078e00ff */
[----:B------:R-:W-:Y:S01]  /*05b0*/  PRMT R86, R16, 0x7632, R86 ;  /* 0x0000763210567816 */ /* 0x000fe20000000056 */
[----:B------:R-:W-:Y:S01]  /*05c0*/  IMAD.U32 R89, R19, 0x10000, RZ ;  /* 0x0001000013597824 */ /* 0x000fe200078e00ff */
[----:B------:R-:W-:Y:S01]  /*05d0*/  PRMT R84, R17, 0x7632, R84 ;  /* 0x0000763211547816 */ /* 0x000fe20000000054 */
[----:B------:R-:W-:Y:S01]  /*05e0*/  IMAD.U32 R13, R13, 0x10000, RZ ;  /* 0x000100000d0d7824 */ /* 0x000fe200078e00ff */
[----:B------:R-:W-:Y:S01]  /*05f0*/  PRMT R90, R18, 0x7632, R90 ;  /* 0x00007632125a7816 */ /* 0x000fe2000000005a */
[----:B------:R-:W-:Y:S01]  /*0600*/  IMAD.U32 R15, R15, 0x10000, RZ ;  /* 0x000100000f0f7824 */ /* 0x000fe200078e00ff */
[----:B------:R-:W-:Y:S01]  /*0610*/  PRMT R88, R19, 0x7632, R88 ;  /* 0x0000763213587816 */ /* 0x000fe20000000058 */
[----:B------:R-:W-:-:S02]  /*0620*/  IMAD.U32 R17, R17, 0x10000, RZ ;  /* 0x0001000011117824 */ /* 0x000fc400078e00ff */
[----:B------:R-:W-:Y:S02]  /*0630*/  IMAD.MOV.U32 R14, RZ, RZ, RZ ;  /* 0x000000ffff0e7224 */ /* 0x000fe400078e00ff */
[----:B------:R-:W-:Y:S02]  /*0640*/  IMAD.MOV.U32 R19, RZ, RZ, RZ ;  /* 0x000000ffff137224 */ /* 0x000fe400078e00ff */
[----:B------:R-:W-:Y:S02]  /*0650*/  IMAD.MOV.U32 R12, RZ, RZ, RZ ;  /* 0x000000ffff0c7224 */ /* 0x000fe400078e00ff */
[----:B------:R-:W-:Y:S02]  /*0660*/  IMAD.MOV.U32 R18, RZ, RZ, 0x3f800000 ;  /* 0x3f800000ff127424 */ /* 0x000fe400078e00ff */
[----:B------:R-:W-:Y:S02]  /*0670*/  IMAD.MOV.U32 R16, RZ, RZ, 0x3f800000 ;  /* 0x3f800000ff107424 */ /* 0x000fe400078e00ff */
[----:B------:R-:W-:-:S02]  /*0680*/  IMAD.U32 R76, R76, 0x10000, RZ ;  /* 0x000100004c4c7824 */ /* 0x000fc400078e00ff */
[----:B------:R-:W-:Y:S02]  /*0690*/  IMAD.U32 R78, R78, 0x10000, RZ ;  /* 0x000100004e4e7824 */ /* 0x000fe400078e00ff */
[----:B------:R-:W-:Y:S02]  /*06a0*/  IMAD.U32 R80, R80, 0x10000, RZ ;  /* 0x0001000050507824 */ /* 0x000fe400078e00ff */
[----:B------:R-:W-:Y:S02]  /*06b0*/  IMAD.U32 R82, R82, 0x10000, RZ ;  /* 0x0001000052527824 */ /* 0x000fe400078e00ff */
[----:B------:R-:W-:Y:S02]  /*06c0*/  IMAD.U32 R86, R86, 0x10000, RZ ;  /* 0x0001000056567824 */ /* 0x000fe400078e00ff */
[----:B------:R-:W-:Y:S02]  /*06d0*/  IMAD.U32 R84, R84, 0x10000, RZ ;  /* 0x0001000054547824 */ /* 0x000fe400078e00ff */
[----:B------:R-:W-:-:S02]  /*06e0*/  IMAD.U32 R90, R90, 0x10000, RZ ;  /* 0x000100005a5a7824 */ /* 0x000fc400078e00ff */
[----:B------:R-:W-:Y:S01]  /*06f0*/  IMAD.U32 R88, R88, 0x10000, RZ ;  /* 0x0001000058587824 */ /* 0x000fe200078e00ff */
[----:B------:R-:W-:Y:S05]  /*0700*/  @P0 BRA `(.L_x_0) ;  /* 0x00000f0000000947 */ /* 0x000fea0003800000 */
[----:B------:R-:W-:Y:S01]  /*0710*/  FADD R87, R64, 1 ;  /* 0x3f80000040577421 */ /* 0x000fe20000000000 */
[----:B------:R-:W-:Y:S01]  /*0720*/  FADD R92, R63, 1 ;  /* 0x3f8000003f5c7421 */ /* 0x000fe20000000000 */
[----:B------:R-:W-:Y:S01]  /*0730*/  FADD R73, R65, -R32 ;  /* 0x8000002041497221 */ /* 0x000fe20000000000 */
[----:B------:R-:W-:Y:S01]  /*0740*/  FADD R14, R76, -R31 ;  /* 0x8000001f4c0e7221 */ /* 0x000fe20000000000 */
[C---:B------:R-:W-:Y:S01]  /*0750*/  FMUL R16, R87.reuse, 0.25 ;  /* 0x3e80000057107820 */ /* 0x040fe20000400000 */
[----:B------:R-:W-:Y:S01]  /*0760*/  FSETP.GEU.AND P2, PT, |R87|, 1.175494350822287508e-38, PT ;  /* 0x008000005700780b */ /* 0x000fe20003f4e200 */
[----:B------:R-:W-:Y:S01]  /*0770*/  FMUL R18, R73, 0.25 ;  /* 0x3e80000049127820 */ /* 0x000fe20000400000 */
[C---:B------:R-:W-:Y:S01]  /*0780*/  FSETP.GEU.AND P5, PT, |R92|.reuse, 1.175494350822287508e-38, PT ;  /* 0x008000005c00780b */ /* 0x040fe20003fae200 */
[----:B------:R-:W-:Y:S01]  /*0790*/  FMUL R75, R92, 0.25 ;  /* 0x3e8000005c4b7820 */ /* 0x000fe20000400000 */
[----:B------:R-:W-:Y:S01]  /*07a0*/  FSETP.GT.AND P6, PT, |R87|, 8.50705917302346158658e+37, PT ;  /* 0x7e8000005700780b */ /* 0x000fe20003fc4200 */
[----:B------:R-:W-:Y:S01]  /*07b0*/  FMUL R77, R14, 0.25 ;  /* 0x3e8000000e4d7820 */ /* 0x000fe20000400000 */
[----:B------:R-:W-:Y:S01]  /*07c0*/  FSETP.GT.AND P4, PT, |R92|, 8.50705917302346158658e+37, PT ;  /* 0x7e8000005c00780b */ /* 0x000fe20003f84200 */
[----:B------:R-:W-:Y:S01]  /*07d0*/  FADD R85, R62, 1 ;  /* 0x3f8000003e557421 */ /* 0x000fe20000000000 */
[----:B------:R-:W-:Y:S01]  /*07e0*/  FSEL R16, R16, R87, P6 ;  /* 0x0000005710107208 */ /* 0x000fe20003000000 */
[----:B------:R-:W-:Y:S01]  /*07f0*/  FADD R74, R61, 1 ;  /* 0x3f8000003d4a7421 */ /* 0x000fe20000000000 */
[----:B------:R-:W-:Y:S01]  /*0800*/  FSEL R18, R18, R73, P6 ;  /* 0x0000004912127208 */ /* 0x000fe20003000000 */
[----:B------:R-:W-:Y:S01]  /*0810*/  FADD R19, R13, -R30 ;  /* 0x8000001e0d137221 */ /* 0x000fe20000000000 */
[----:B------:R-:W-:Y:S01]  /*0820*/  FSEL R66, R75, R92, P4 ;  /* 0x0000005c4b427208 */ /* 0x000fe20002000000 */
[----:B------:R-:W-:Y:S01]  /*0830*/  @!P2 FMUL R16, R16, 16777216 ;  /* 0x4b8000001010a820 */ /* 0x000fe20000400000 */
[----:B------:R-:W-:Y:S01]  /*0840*/  FSEL R77, R77, R14, P4 ;  /* 0x0000000e4d4d7208 */ /* 0x000fe20002000000 */
[----:B------:R-:W-:Y:S01]  /*0850*/  @!P2 FMUL R18, R18, 16777216 ;  /* 0x4b8000001212a820 */ /* 0x000fe20000400000 */
[----:B------:R-:W-:Y:S01]  /*0860*/  FADD R12, R78, -R29 ;  /* 0x8000001d4e0c7221 */ /* 0x000fe20000000000 */
[----:B------:R-:W-:Y:S01]  /*0870*/  FSETP.GEU.AND P2, PT, |R85|, 1.175494350822287508e-38, PT ;  /* 0x008000005500780b */ /* 0x000fe20003f4e200 */
[----:B------:R-:W-:Y:S01]  /*0880*/  @!P5 FMUL R66, R66, 16777216 ;  /* 0x4b8000004242d820 */ /* 0x000fe20000400000 */
[----:B------:R-:W-:Y:S01]  /*0890*/  @!P5 FMUL R77, R77, 16777216 ;  /* 0x4b8000004d4dd820 */ /* 0x000fe20000400000 */
[----:B------:R-:W-:Y:S01]  /*08a0*/  FSETP.GEU.AND P5, PT, |R74|, 1.175494350822287508e-38, PT ;  /* 0x008000004a00780b */ /* 0x000fe20003fae200 */
[----:B------:R-:W-:Y:S01]  /*08b0*/  FMUL R68, R85, 0.25 ;  /* 0x3e80000055447820 */ /* 0x000fe20000400000 */
[----:B------:R-:W-:Y:S01]  /*08c0*/  FMUL R70, R19, 0.25 ;  /* 0x3e80000013467820 */ /* 0x000fe20000400000 */
[----:B------:R-:W-:Y:S01]  /*08d0*/  FADD R91, R60, 1 ;  /* 0x3f8000003c5b7421 */ /* 0x000fe20000000000 */
[----:B------:R-:W-:Y:S01]  /*08e0*/  FADD R115, R67, -R28 ;  /* 0x8000001c43737221 */ /* 0x000fe20000000000 */
[----:B------:R-:W-:Y:S01]  /*08f0*/  FSETP.GT.AND P6, PT, |R85|, 8.50705917302346158658e+37, PT ;  /* 0x7e8000005500780b */ /* 0x000fe20003fc4200 */
[----:B------:R-:W-:Y:S01]  /*0900*/  FMUL R79, R74, 0.25 ;  /* 0x3e8000004a4f7820 */ /* 0x000fe20000400000 */
[----:B------:R-:W-:Y:S01]  /*0910*/  FMUL R93, R12, 0.25 ;  /* 0x3e8000000c5d7820 */ /* 0x000fe20000400000 */
[----:B------:R-:W-:Y:S01]  /*0920*/  FSETP.GT.AND P4, PT, |R74|, 8.50705917302346158658e+37, PT ;  /* 0x7e8000004a00780b */ /* 0x000fe20003f84200 */
[----:B------:R0:W1:Y:S01]  /*0930*/  MUFU.RCP R75, R16 ;  /* 0x00000010004b7308 */ /* 0x0000620000001000 */
[----:B------:R-:W-:Y:S01]  /*0940*/  FADD R72, R59, 1 ;  /* 0x3f8000003b487421 */ /* 0x000fe20000000000 */
[----:B------:R-:W-:Y:S01]  /*0950*/  FADD R116, R80, -R27 ;  /* 0x8000001b50747221 */ /* 0x000fe20000000000 */
[----:B------:R-:W-:Y:S01]  /*0960*/  FSEL R68, R68, R85, P6 ;  /* 0x0000005544447208 */ /* 0x000fe20003000000 */
[----:B------:R-:W-:Y:S01]  /*0970*/  FMUL R94, R115, 0.25 ;  /* 0x3e800000735e7820 */ /* 0x000fe20000400000 */
[----:B------:R-:W-:Y:S01]  /*0980*/  FSEL R70, R70, R19, P6 ;  /* 0x0000001346467208 */ /* 0x000fe20003000000 */
[----:B------:R-:W-:Y:S01]  /*0990*/  FADD R83, R58, 1 ;  /* 0x3f8000003a537421 */ /* 0x000fe20000000000 */
[C---:B------:R-:W-:Y:S01]  /*09a0*/  FSETP.GT.AND P6, PT, |R91|.reuse, 8.50705917302346158658e+37, PT ;  /* 0x7e8000005b00780b */ /* 0x040fe20003fc4200 */
[----:B------:R-:W-:Y:S01]  /*09b0*/  FMUL R97, R116, 0.25 ;  /* 0x3e80000074617820 */ /* 0x000fe20000400000 */
[----:B0-----:R-:W-:Y:S01]  /*09c0*/  FMUL R16, R91, 0.25 ;  /* 0x3e8000005b107820 */ /* 0x001fe20000400000 */
[----:B------:R-:W-:Y:S01]  /*09d0*/  FSEL R81, R79, R74, P4 ;  /* 0x0000004a4f517208 */ /* 0x000fe20002000000 */
[----:B------:R-:W-:Y:S01]  /*09e0*/  @!P2 FMUL R68, R68, 16777216 ;  /* 0x4b8000004444a820 */ /* 0x000fe20000400000 */
[----:B------:R-:W-:Y:S01]  /*09f0*/  FSEL R95, R93, R12, P4 ;  /* 0x0000000c5d5f7208 */ /* 0x000fe20002000000 */
[----:B------:R-:W-:Y:S01]  /*0a00*/  FMUL R93, R72, 0.25 ;  /* 0x3e800000485d7820 */ /* 0x000fe20000400000 */
[----:B------:R-:W-:Y:S01]  /*0a10*/  @!P2 FMUL R70, R70, 16777216 ;  /* 0x4b8000004646a820 */ /* 0x000fe20000400000 */
[----:B------:R-:W-:Y:S01]  /*0a20*/  FSETP.GT.AND P4, PT, |R72|, 8.50705917302346158658e+37, PT ;  /* 0x7e8000004800780b */ /* 0x000fe20003f84200 */
[----:B------:R-:W-:Y:S01]  /*0a30*/  @!P5 FMUL R81, R81, 16777216 ;  /* 0x4b8000005151d820 */ /* 0x000fe20000400000 */
[----:B------:R-:W-:Y:S01]  /*0a40*/  FSEL R96, R16, R91, P6 ;  /* 0x0000005b10607208 */ /* 0x000fe20003000000 */
[----:B------:R-:W-:Y:S01]  /*0a50*/  @!P5 FMUL R95, R95, 16777216 ;  /* 0x4b8000005f5fd820 */ /* 0x000fe20000400000 */
[----:B------:R-:W-:Y:S01]  /*0a60*/  FSEL R98, R94, R115, P6 ;  /* 0x000000735e627208 */ /* 0x000fe20003000000 */
[----:B------:R-:W-:Y:S01]  /*0a70*/  FMUL R94, R83, 0.25 ;  /* 0x3e800000535e7820 */ /* 0x000fe20000400000 */
[----:B------:R-:W-:Y:S01]  /*0a80*/  FSETP.GEU.AND P2, PT, |R91|, 1.175494350822287508e-38, PT ;  /* 0x008000005b00780b */ /* 0x000fe20003f4e200 */
[----:B------:R-:W0:Y:S01]  /*0a90*/  MUFU.RCP R79, R68 ;  /* 0x00000044004f7308 */ /* 0x000e220000001000 */
[----:B------:R-:W-:Y:S01]  /*0aa0*/  FSETP.GEU.AND P6, PT, |R83|, 1.175494350822287508e-38, PT ;  /* 0x008000005300780b */ /* 0x000fe20003fce200 */
[----:B------:R-:W-:Y:S01]  /*0ab0*/  FADD R117, R15, -R26 ;  /* 0x8000001a0f757221 */ /* 0x000fe20000000000 */
[----:B------:R-:W-:Y:S01]  /*0ac0*/  FSETP.GEU.AND P5, PT, |R72|, 1.175494350822287508e-38, PT ;  /* 0x008000004800780b */ /* 0x000fe20003fae200 */
[----:B------:R-:W-:Y:S01]  /*0ad0*/  FADD R118, R82, -R25 ;  /* 0x8000001952767221 */ /* 0x000fe20000000000 */
[----:B------:R-:W-:Y:S01]  /*0ae0*/  FSEL R99, R93, R72, P4 ;  /* 0x000000485d637208 */ /* 0x000fe20002000000 */
[----:B------:R-:W-:Y:S01]  /*0af0*/  FMUL R102, R117, 0.25 ;  /* 0x3e80000075667820 */ /* 0x000fe20000400000 */
[----:B------:R-:W-:Y:S01]  /*0b00*/  FSEL R100, R97, R116, P4 ;  /* 0x0000007461647208 */ /* 0x000fe20002000000 */
[----:B------:R2:W3:Y:S01]  /*0b10*/  MUFU.RCP R16, R81 ;  /* 0x0000005100107308 */ /* 0x0004e20000001000 */
[----:B------:R-:W-:Y:S01]  /*0b20*/  FSETP.GT.AND P4, PT, |R83|, 8.50705917302346158658e+37, PT ;  /* 0x7e8000005300780b */ /* 0x000fe20003f84200 */
[----:B------:R-:W-:Y:S01]  /*0b30*/  FADD R119, R69, -R24 ;  /* 0x8000001845777221 */ /* 0x000fe20000000000 */
[----:B------:R-:W-:Y:S01]  /*0b40*/  FADD R120, R86, -R23 ;  /* 0x8000001756787221 */ /* 0x000fe20000000000 */
[----:B------:R-:W-:Y:S01]  /*0b50*/  @!P2 FMUL R96, R96, 16777216 ;  /* 0x4b8000006060a820 */ /* 0x000fe20000400000 */
[----:B------:R-:W-:Y:S01]  /*0b60*/  FSEL R101, R94, R83, P4 ;  /* 0x000000535e657208 */ /* 0x000fe20002000000 */
[----:B------:R-:W-:Y:S01]  /*0b70*/  @!P2 FMUL R98, R98, 16777216 ;  /* 0x4b8000006262a820 */ /* 0x000fe20000400000 */
[----:B------:R-:W-:Y:S01]  /*0b80*/  FSEL R102, R102, R117, P4 ;  /* 0x0000007566667208 */ /* 0x000fe20002000000 */
[----:B------:R-:W-:Y:S01]  /*0b90*/  @!P5 FMUL R99, R99, 16777216 ;  /* 0x4b8000006363d820 */ /* 0x000fe20000400000 */
[----:B------:R0:W4:Y:S01]  /*0ba0*/  MUFU.RCP R97, R96 ;  /* 0x0000006000617308 */ /* 0x0001220000001000 */
[----:B------:R-:W-:Y:S01]  /*0bb0*/  @!P6 FMUL R101, R101, 16777216 ;  /* 0x4b8000006565e820 */ /* 0x000fe20000400000 */
[----:B--2---:R-:W-:Y:S01]  /*0bc0*/  FADD R81, R56, 1 ;  /* 0x3f80000038517421 */ /* 0x004fe20000000000 */
[----:B------:R-:W-:Y:S01]  /*0bd0*/  @!P5 FMUL R100, R100, 16777216 ;  /* 0x4b8000006464d820 */ /* 0x000fe20000400000 */
[----:B------:R-:W-:Y:S01]  /*0be0*/  @!P6 FMUL R102, R102, 16777216 ;  /* 0x4b8000006666e820 */ /* 0x000fe20000400000 */
[----:B-1----:R-:W-:Y:S01]  /*0bf0*/  FFMA R94, R75, R18, R32 ;  /* 0x000000124b5e7223 */ /* 0x002fe20000000020 */
[C---:B------:R-:W-:Y:S01]  /*0c00*/  FMUL R18, R81.reuse, 0.25 ;  /* 0x3e80000051127820 */ /* 0x040fe20000400000 */
[----:B------:R-:W-:Y:S01]  /*0c10*/  FSETP.GEU.AND P6, PT, |R81|, 1.175494350822287508e-38, PT ;  /* 0x008000005100780b */ /* 0x000fe20003fce200 */
[----:B------:R1:W2:Y:S01]  /*0c20*/  MUFU.RCP R68, R99 ;  /* 0x0000006300447308 */ /* 0x0002a20000001000 */
[----:B0-----:R-:W-:Y:S01]  /*0c30*/  FFMA R96, R79, R70, R30 ;  /* 0x000000464f607223 */ /* 0x001fe2000000001e */
[----:B------:R-:W-:Y:S01]  /*0c40*/  FADD R70, R57, 1 ;  /* 0x3f80000039467421 */ /* 0x000fe20000000000 */
[----:B------:R-:W-:Y:S01]  /*0c50*/  FSETP.GT.AND P5, PT, |R81|, 8.50705917302346158658e+37, PT ;  /* 0x7e8000005100780b */ /* 0x000fe20003fa4200 */
[----:B---3--:R-:W-:Y:S01]  /*0c60*/  FFMA R95, R16, R95, R29 ;  /* 0x0000005f105f7223 */ /* 0x008fe2000000001d */
[----:B------:R-:W-:Y:S01]  /*0c70*/  FADD R79, R54, 1 ;  /* 0x3f800000364f7421 */ /* 0x000fe20000000000 */
[C---:B------:R-:W-:Y:S01]  /*0c80*/  FMUL R75, R70.reuse, 0.25 ;  /* 0x3e800000464b7820 */ /* 0x040fe20000400000 */
[C---:B------:R-:W-:Y:S01]  /*0c90*/  FSETP.GEU.AND P4, PT, |R70|.reuse, 1.175494350822287508e-38, PT ;  /* 0x008000004600780b */ /* 0x040fe20003f8e200 */
[----:B------:R-:W0:Y:S01]  /*0ca0*/  MUFU.RCP R101, R101 ;  /* 0x0000006500657308 */ /* 0x000e220000001000 */
[----:B----4-:R-:W-:Y:S01]  /*0cb0*/  FFMA R98, R97, R98, R28 ;  /* 0x0000006261627223 */ /* 0x010fe2000000001c */
[----:B------:R-:W-:Y:S01]  /*0cc0*/  FSETP.GT.AND P2, PT, |R70|, 8.50705917302346158658e+37, PT ;  /* 0x7e8000004600780b */ /* 0x000fe20003f44200 */
[----:B-1----:R-:W-:Y:S01]  /*0cd0*/  FADD R99, R17, -R22 ;  /* 0x8000001611637221 */ /* 0x002fe20000000000 */
[----:B------:R-:W-:Y:S01]  /*0ce0*/  FMUL R105, R120, 0.25 ;  /* 0x3e80000078697820 */ /* 0x000fe20000400000 */
[----:B------:R-:W-:Y:S01]  /*0cf0*/  FMUL R106, R79, 0.25 ;  /* 0x3e8000004f6a7820 */ /* 0x000fe20000400000 */
[----:B------:R-:W-:Y:S01]  /*0d00*/  FSEL R75, R75, R70, P2 ;  /* 0x000000464b4b7208 */ /* 0x000fe20001000000 */
[----:B------:R-:W-:Y:S01]  /*0d10*/  FMUL R108, R99, 0.25 ;  /* 0x3e800000636c7820 */ /* 0x000fe20000400000 */
[----:B--2---:R-:W-:Y:S01]  /*0d20*/  FFMA R97, R68, R100, R27 ;  /* 0x0000006444617223 */ /* 0x004fe2000000001b */
[----:B------:R-:W1:Y:S01]  /*0d30*/  MUFU.RCP R66, R66 ;  /* 0x0000004200427308 */ /* 0x000e620000001000 */
[----:B------:R-:W-:Y:S01]  /*0d40*/  FADD R68, R55, 1 ;  /* 0x3f80000037447421 */ /* 0x000fe20000000000 */
[----:B------:R-:W-:Y:S01]  /*0d50*/  FADD R13, R13, -R96 ;  /* 0x800000600d0d7221 */ /* 0x000fe20000000000 */
[----:B------:R-:W-:Y:S01]  /*0d60*/  @!P4 FMUL R75, R75, 16777216 ;  /* 0x4b8000004b4bc820 */ /* 0x000fe20000400000 */
[----:B------:R-:W-:Y:S01]  /*0d70*/  FADD R65, R65, -R94 ;  /* 0x8000005e41417221 */ /* 0x000fe20000000000 */
[----:B------:R-:W-:Y:S01]  /*0d80*/  FMUL R103, R68, 0.25 ;  /* 0x3e80000044677820 */ /* 0x000fe20000400000 */
[----:B------:R-:W-:Y:S01]  /*0d90*/  FFMA R19, R19, R13, R46 ;  /* 0x0000000d13137223 */ /* 0x000fe2000000002e */
[----:B0-----:R-:W-:Y:S01]  /*0da0*/  FFMA R100, R101, R102, R26 ;  /* 0x0000006665647223 */ /* 0x001fe2000000001a */
[----:B------:R-:W-:Y:S01]  /*0db0*/  FMUL R101, R118, 0.25 ;  /* 0x3e80000076657820 */ /* 0x000fe20000400000 */
[----:B------:R-:W-:Y:S01]  /*0dc0*/  FMUL R102, R119, 0.25 ;  /* 0x3e80000077667820 */ /* 0x000fe20000400000 */
[----:B------:R-:W-:Y:S01]  /*0dd0*/  FFMA R73, R73, R65, R48 ;  /* 0x0000004149497223 */ /* 0x000fe20000000030 */
[----:B------:R-:W-:Y:S01]  /*0de0*/  FADD R13, R67, -R98 ;  /* 0x80000062430d7221 */ /* 0x000fe20000000000 */
[--C-:B------:R-:W-:Y:S01]  /*0df0*/  FADD R65, R78, -R95.reuse ;  /* 0x8000005f4e417221 */ /* 0x100fe20000000000 */
[----:B------:R-:W-:Y:S01]  /*0e00*/  FSEL R16, R101, R118, P2 ;  /* 0x0000007665107208 */ /* 0x000fe20001000000 */
[----:B------:R-:W-:Y:S01]  /*0e10*/  IMAD.MOV.U32 R78, RZ, RZ, R95 ;  /* 0x000000ffff4e7224 */ /* 0x000fe200078e005f */
[----:B------:R-:W-:Y:S01]  /*0e20*/  FSEL R101, R18, R81, P5 ;  /* 0x0000005112657208 */ /* 0x000fe20002800000 */
[----:B-1----:R-:W-:Y:S01]  /*0e30*/  FFMA R93, R66, R77, R31 ;  /* 0x0000004d425d7223 */ /* 0x002fe2000000001f */
[----:B------:R-:W-:Y:S01]  /*0e40*/  FSEL R102, R102, R119, P5 ;  /* 0x0000007766667208 */ /* 0x000fe20002800000 */
[----:B------:R-:W-:Y:S01]  /*0e50*/  @!P4 FMUL R16, R16, 16777216 ;  /* 0x4b8000001010c820 */ /* 0x000fe20000400000 */
[C---:B------:R-:W-:Y:S01]  /*0e60*/  FSETP.GEU.AND P4, PT, |R68|.reuse, 1.175494350822287508e-38, PT ;  /* 0x008000004400780b */ /* 0x040fe20003f8e200 */
[----:B------:R-:W-:Y:S01]  /*0e70*/  @!P6 FMUL R101, R101, 16777216 ;  /* 0x4b8000006565e820 */ /* 0x000fe20000400000 */
[----:B------:R-:W-:Y:S01]  /*0e80*/  FSETP.GT.AND P2, PT, |R68|, 8.50705917302346158658e+37, PT ;  /* 0x7e8000004400780b */ /* 0x000fe20003f44200 */
[----:B------:R-:W-:Y:S01]  /*0e90*/  @!P6 FMUL R102, R102, 16777216 ;  /* 0x4b8000006666e820 */ /* 0x000fe20000400000 */
[----:B------:R-:W-:Y:S01]  /*0ea0*/  FSETP.GEU.AND P6, PT, |R79|, 1.175494350822287508e-38, PT ;  /* 0x008000004f00780b */ /* 0x000fe20003fce200 */
[----:B------:R-:W-:Y:S01]  /*0eb0*/  FADD R66, R53, 1 ;  /* 0x3f80000035427421 */ /* 0x000fe20000000000 */
[----:B------:R-:W-:Y:S01]  /*0ec0*/  FSETP.GT.AND P5, PT, |R79|, 8.50705917302346158658e+37, PT ;  /* 0x7e8000004f00780b */ /* 0x000fe20003fa4200 */
[----:B------:R-:W-:Y:S01]  /*0ed0*/  FADD R77, R52, 1 ;  /* 0x3f800000344d7421 */ /* 0x000fe20000000000 */
[----:B------:R0:W1:Y:S01]  /*0ee0*/  MUFU.RCP R18, R75 ;  /* 0x0000004b00127308 */ /* 0x0000620000001000 */
[----:B------:R-:W-:Y:S01]  /*0ef0*/  FSEL R104, R103, R68, P2 ;  /* 0x0000004467687208 */ /* 0x000fe20001000000 */
[----:B------:R-:W-:Y:S01]  /*0f00*/  FMUL R109, R66, 0.25 ;  /* 0x3e800000426d7820 */ /* 0x000fe20000400000 */
[----:B------:R-:W-:Y:S01]  /*0f10*/  FSEL R105, R105, R120, P2 ;  /* 0x0000007869697208 */ /* 0x000fe20001000000 */
[----:B------:R-:W-:Y:S01]  /*0f20*/  FFMA R115, R115, R13, R44 ;  /* 0x0000000d73737223 */ /* 0x000fe2000000002c */
[----:B------:R-:W-:Y:S01]  /*0f30*/  FSEL R107, R106, R79, P5 ;  /* 0x0000004f6a6b7208 */ /* 0x000fe20002800000 */
[----:B------:R-:W-:Y:S01]  /*0f40*/  @!P4 FMUL R104, R104, 16777216 ;  /* 0x4b8000006868c820 */ /* 0x000fe20000400000 */
[----:B------:R-:W-:Y:S01]  /*0f50*/  FSETP.GEU.AND P2, PT, |R66|, 1.175494350822287508e-38, PT ;  /* 0x008000004200780b */ /* 0x000fe20003f4e200 */
[----:B------:R1:W2:Y:S01]  /*0f60*/  MUFU.RCP R103, R101 ;  /* 0x0000006500677308 */ /* 0x0002a20000001000 */
[----:B0-----:R-:W-:Y:S01]  /*0f70*/  FSEL R75, R108, R99, P5 ;  /* 0x000000636c4b7208 */ /* 0x001fe20002800000 */
[----:B------:R-:W-:Y:S01]  /*0f80*/  @!P4 FMUL R105, R105, 16777216 ;  /* 0x4b8000006969c820 */ /* 0x000fe20000400000 */
[----:B------:R-:W-:Y:S01]  /*0f90*/  FSETP.GEU.AND P5, PT, |R77|, 1.175494350822287508e-38, PT ;  /* 0x008000004d00780b */ /* 0x000fe20003fae200 */
[----:B------:R-:W-:Y:S01]  /*0fa0*/  @!P6 FMUL R107, R107, 16777216 ;  /* 0x4b8000006b6be820 */ /* 0x000fe20000400000 */
[----:B------:R-:W-:Y:S01]  /*0fb0*/  FSETP.GT.AND P4, PT, |R66|, 8.50705917302346158658e+37, PT ;  /* 0x7e8000004200780b */ /* 0x000fe20003f84200 */
[----:B------:R-:W-:Y:S01]  /*0fc0*/  FMUL R108, R77, 0.25 ;  /* 0x3e8000004d6c7820 */ /* 0x000fe20000400000 */
[----:B------:R-:W-:Y:S01]  /*0fd0*/  @!P6 FMUL R75, R75, 16777216 ;  /* 0x4b8000004b4be820 */ /* 0x000fe20000400000 */
[----:B------:R-:W-:Y:S01]  /*0fe0*/  FSETP.GT.AND P6, PT, |R77|, 8.50705917302346158658e+37, PT ;  /* 0x7e8000004d00780b */ /* 0x000fe20003fc4200 */
[----:B------:R0:W3:Y:S01]  /*0ff0*/  MUFU.RCP R106, R104 ;  /* 0x00000068006a7308 */ /* 0x0000e20000001000 */
[----:B------:R-:W-:Y:S01]  /*1000*/  FSEL R109, R109, R66, P4 ;  /* 0x000000426d6d7208 */ /* 0x000fe20002000000 */
[----:B-1----:R-:W-:Y:S01]  /*1010*/  FFMA R101, R18, R16, R25 ;  /* 0x0000001012657223 */ /* 0x002fe20000000019 */
[----:B------:R-:W-:Y:S01]  /*1020*/  FSEL R110, R108, R77, P6 ;  /* 0x0000004d6c6e7208 */ /* 0x000fe20003000000 */
[----:B------:R-:W-:Y:S01]  /*1030*/  FADD R18, R51, 1 ;  /* 0x3f80000033127421 */ /* 0x000fe20000000000 */
[----:B------:R-:W-:Y:S01]  /*1040*/  FFMA R12, R12, R65, R45 ;  /* 0x000000410c0c7223 */ /* 0x000fe2000000002d */
[----:B------:R-:W-:Y:S01]  /*1050*/  @!P2 FMUL R109, R109, 16777216 ;  /* 0x4b8000006d6da820 */ /* 0x000fe20000400000 */
[----:B--2---:R-:W-:Y:S01]  /*1060*/  FFMA R102, R103, R102, R24 ;  /* 0x0000006667667223 */ /* 0x004fe20000000018 */
[----:B------:R-:W1:Y:S01]  /*1070*/  MUFU.RCP R107, R107 ;  /* 0x0000006b006b7308 */ /* 0x000e620000001000 */
[----:B------:R-:W-:Y:S01]  /*1080*/  @!P5 FMUL R110, R110, 16777216 ;  /* 0x4b8000006e6ed820 */ /* 0x000fe20000400000 */
[----:B0-----:R-:W-:Y:S01]  /*1090*/  FADD R104, R84, -R21 ;  /* 0x8000001554687221 */ /* 0x001fe20000000000 */
[----:B------:R-:W-:Y:S01]  /*10a0*/  FADD R103, R71, -R20 ;  /* 0x8000001447677221 */ /* 0x000fe20000000000 */
[----:B------:R-:W-:Y:S01]  /*10b0*/  FADD R13, R15, -R100 ;  /* 0x800000640f0d7221 */ /* 0x000fe20000000000 */
[----:B------:R-:W-:Y:S01]  /*10c0*/  FADD R65, R80, -R97 ;  /* 0x8000006150417221 */ /* 0x000fe20000000000 */
[----:B------:R-:W-:Y:S01]  /*10d0*/  FMUL R111, R104, 0.25 ;  /* 0x3e800000686f7820 */ /* 0x000fe20000400000 */
[----:B------:R-:W-:Y:S01]  /*10e0*/  FMUL R16, R103, 0.25 ;  /* 0x3e80000067107820 */ /* 0x000fe20000400000 */
[----:B------:R0:W2:Y:S01]  /*10f0*/  MUFU.RCP R108, R109 ;  /* 0x0000006d006c7308 */ /* 0x0000a20000001000 */
[----:B---3--:R-:W-:Y:S01]  /*1100*/  FFMA R105, R106, R105, R23 ;  /* 0x000000696a697223 */ /* 0x008fe20000000017 */
[----:B------:R-:W-:Y:S01]  /*1110*/  FADD R15, R82, -R101 ;  /* 0x80000065520f7221 */ /* 0x000fe20000000000 */
[----:B------:R-:W-:Y:S01]  /*1120*/  FSEL R111, R111, R104, P4 ;  /* 0x000000686f6f7208 */ /* 0x000fe20002000000 */
[----:B------:R-:W-:Y:S01]  /*1130*/  FFMA R116, R116, R65, R43 ;  /* 0x0000004174747223 */ /* 0x000fe2000000002b */
[----:B------:R-:W-:Y:S01]  /*1140*/  FSEL R16, R16, R103, P6 ;  /* 0x0000006710107208 */ /* 0x000fe20003000000 */
[----:B------:R-:W-:Y:S01]  /*1150*/  FFMA R117, R117, R13, R42 ;  /* 0x0000000d75757223 */ /* 0x000fe2000000002a */
[----:B------:R-:W-:Y:S01]  /*1160*/  FSETP.GT.AND P6, PT, |R18|, 8.50705917302346158658e+37, PT ;  /* 0x7e8000001200780b */ /* 0x000fe20003fc4200 */
[----:B------:R3:W4:Y:S01]  /*1170*/  MUFU.RCP R113, R110 ;  /* 0x0000006e00717308 */ /* 0x0007220000001000 */
[----:B-1----:R-:W-:Y:S01]  /*1180*/  FFMA R106, R107, R75, R22 ;  /* 0x0000004b6b6a7223 */ /* 0x002fe20000000016 */
[----:B------:R-:W-:Y:S01]  /*1190*/  FADD R75, R50, 1 ;  /* 0x3f800000324b7421 */ /* 0x000fe20000000000 */
[----:B------:R-:W-:Y:S01]  /*11a0*/  @!P2 FMUL R111, R111, 16777216 ;  /* 0x4b8000006f6fa820 */ /* 0x000fe20000400000 */
[----:B------:R-:W-:Y:S01]  /*11b0*/  @!P5 FMUL R16, R16, 16777216 ;  /* 0x4b8000001010d820 */ /* 0x000fe20000400000 */
[C---:B------:R-:W-:Y:S01]  /*11c0*/  FSETP.GEU.AND P2, PT, |R18|.reuse, 1.175494350822287508e-38, PT ;  /* 0x008000001200780b */ /* 0x040fe20003f4e200 */
[----:B0-----:R-:W-:Y:S01]  /*11d0*/  FMUL R109, R18, 0.25 ;  /* 0x3e800000126d7820 */ /* 0x001fe20000400000 */
[C---:B------:R-:W-:Y:S01]  /*11e0*/  FSETP.GEU.AND P5, PT, |R75|.reuse, 1.175494350822287508e-38, PT ;  /* 0x008000004b00780b */ /* 0x040fe20003fae200 */
[----:B--2---:R-:W-:Y:S01]  /*11f0*/  FFMA R107, R108, R111, R21 ;  /* 0x0000006f6c6b7223 */ /* 0x004fe20000000015 */
[----:B---3--:R-:W-:Y:S01]  /*1200*/  FADD R110, R90, -R11 ;  /* 0x8000000b5a6e7221 */ /* 0x008fe20000000000 */
[----:B------:R-:W-:Y:S01]  /*1210*/  FSETP.GT.AND P4, PT, |R75|, 8.50705917302346158658e+37, PT ;  /* 0x7e8000004b00780b */ /* 0x000fe20003f84200 */
[----:B------:R-:W-:Y:S01]  /*1220*/  FFMA R118, R118, R15, R41 ;  /* 0x0000000f76767223 */ /* 0x000fe20000000029 */
[----:B------:R-:W-:Y:S01]  /*1230*/  FSEL R111, R109, R18, P6 ;  /* 0x000000126d6f7208 */ /* 0x000fe20003000000 */
[----:B------:R-:W-:Y:S01]  /*1240*/  FMUL R109, R110, 0.25 ;  /* 0x3e8000006e6d7820 */ /* 0x000fe20000400000 */
[----:B------:R-:W-:Y:S01]  /*1250*/  FADD R13, R69, -R102 ;  /* 0x80000066450d7221 */ /* 0x000fe20000000000 */
[----:B------:R-:W-:Y:S01]  /*1260*/  FADD R15, R86, -R105 ;  /* 0x80000069560f7221 */ /* 0x000fe20000000000 */
[----:B----4-:R-:W-:Y:S01]  /*1270*/  FFMA R108, R113, R16, R20 ;  /* 0x00000010716c7223 */ /* 0x010fe20000000014 */
[----:B------:R-:W-:Y:S01]  /*1280*/  FMUL R16, R75, 0.25 ;  /* 0x3e8000004b107820 */ /* 0x000fe20000400000 */
[----:B------:R-:W-:Y:S01]  /*1290*/  FSEL R113, R109, R110, P6 ;  /* 0x0000006e6d717208 */ /* 0x000fe20003000000 */
[----:B------:R-:W-:Y:S01]  /*12a0*/  @!P2 FMUL R111, R111, 16777216 ;  /* 0x4b8000006f6fa820 */ /* 0x000fe20000400000 */
[----:B------:R-:W-:Y:S01]  /*12b0*/  FADD R109, R89, -R10 ;  /* 0x8000000a596d7221 */ /* 0x000fe20000000000 */
[----:B------:R-:W-:Y:S01]  /*12c0*/  FADD R17, R17, -R106 ;  /* 0x8000006a11117221 */ /* 0x000fe20000000000 */
[----:B------:R-:W-:Y:S01]  /*12d0*/  FSEL R114, R16, R75, P4 ;  /* 0x0000004b10727208 */ /* 0x000fe20002000000 */
[----:B------:R-:W-:Y:S01]  /*12e0*/  FADD R16, R49, 1 ;  /* 0x3f80000031107421 */ /* 0x000fe20000000000 */
[----:B------:R0:W1:Y:S01]  /*12f0*/  MUFU.RCP R112, R111 ;  /* 0x0000006f00707308 */ /* 0x0000620000001000 */
[----:B------:R-:W-:Y:S01]  /*1300*/  @!P2 FMUL R113, R113, 16777216 ;  /* 0x4b8000007171a820 */ /* 0x000fe20000400000 */
[----:B------:R-:W-:Y:S01]  /*1310*/  FMUL R122, R109, 0.25 ;  /* 0x3e8000006d7a7820 */ /* 0x000fe20000400000 */
[----:B------:R-:W-:Y:S01]  /*1320*/  @!P5 FMUL R114, R114, 16777216 ;  /* 0x4b8000007272d820 */ /* 0x000fe20000400000 */
[----:B------:R-:W-:Y:S01]  /*1330*/  FSETP.GEU.AND P2, PT, |R16|, 1.175494350822287508e-38, PT ;  /* 0x008000001000780b */ /* 0x000fe20003f4e200 */
[----:B------:R-:W-:Y:S01]  /*1340*/  FADD R65, R84, -R107 ;  /* 0x8000006b54417221 */ /* 0x000fe20000000000 */
[C---:B------:R-:W-:Y:S01]  /*1350*/  FSETP.GT.AND P6, PT, |R16|.reuse, 8.50705917302346158658e+37, PT ;  /* 0x7e8000001000780b */ /* 0x040fe20003fc4200 */
[----:B------:R-:W-:Y:S01]  /*1360*/  FFMA R119, R119, R13, R40 ;  /* 0x0000000d77777223 */ /* 0x000fe20000000028 */
[----:B------:R2:W3:Y:S01]  /*1370*/  MUFU.RCP R121, R114 ;  /* 0x0000007200797308 */ /* 0x0004e20000001000 */
[----:B0-----:R-:W-:Y:S01]  /*1380*/  FMUL R111, R16, 0.25 ;  /* 0x3e800000106f7820 */ /* 0x001fe20000400000 */
[----:B------:R-:W-:Y:S01]  /*1390*/  FSEL R122, R122, R109, P4 ;  /* 0x0000006d7a7a7208 */ /* 0x000fe20002000000 */
[----:B------:R-:W-:Y:S01]  /*13a0*/  FFMA R120, R120, R15, R39 ;  /* 0x0000000f78787223 */ /* 0x000fe20000000027 */
[----:B------:R-:W-:Y:S01]  /*13b0*/  FFMA R99, R99, R17, R38 ;  /* 0x0000001163637223 */ /* 0x000fe20000000026 */
[----:B------:R-:W-:Y:S01]  /*13c0*/  FFMA R104, R104, R65, R37 ;  /* 0x0000004168687223 */ /* 0x000fe20000000025 */
[----:B------:R-:W-:Y:S01]  /*13d0*/  FSEL R123, R111, R16, P6 ;  /* 0x000000106f7b7208 */ /* 0x000fe20003000000 */
[----:B------:R-:W-:Y:S01]  /*13e0*/  @!P5 FMUL R122, R122, 16777216 ;  /* 0x4b8000007a7ad820 */ /* 0x000fe20000400000 */
[----:B-1----:R-:W-:Y:S01]  /*13f0*/  FFMA R111, R112, R113, R11 ;  /* 0x00000071706f7223 */ /* 0x002fe2000000000b */
[----:B--2---:R-:W-:Y:S01]  /*1400*/  FADD R114, R88, -R9 ;  /* 0x8000000958727221 */ /* 0x004fe20000000000 */
[----:B------:R-:W-:Y:S01]  /*1410*/  FADD R76, R76, -R93 ;  /* 0x8000005d4c4c7221 */ /* 0x000fe20000000000 */
[----:B------:R-:W-:Y:S01]  /*1420*/  @!P2 FMUL R123, R123, 16777216 ;  /* 0x4b8000007b7ba820 */ /* 0x000fe20000400000 */
[----:B------:R-:W-:Y:S01]  /*1430*/  FADD R13, R71, -R108 ;  /* 0x8000006c470d7221 */ /* 0x000fe20000000000 */
[----:B------:R-:W-:Y:S01]  /*1440*/  FMUL R113, R114, 0.25 ;  /* 0x3e80000072717820 */ /* 0x000fe20000400000 */
[----:B------:R-:W-:Y:S01]  /*1450*/  FADD R15, R90, -R111 ;  /* 0x8000006f5a0f7221 */ /* 0x000fe20000000000 */
[----:B------:R-:W-:Y:S01]  /*1460*/  FFMA R14, R14, R76, R47 ;  /* 0x0000004c0e0e7223 */ /* 0x000fe2000000002f */
[----:B---3--:R-:W-:Y:S01]  /*1470*/  FFMA R112, R121, R122, R10 ;  /* 0x0000007a79707223 */ /* 0x008fe2000000000a */
[----:B------:R-:W-:Y:S01]  /*1480*/  FFMA R103, R103, R13, R36 ;  /* 0x0000000d67677223 */ /* 0x000fe20000000024 */
[----:B------:R-:W0:Y:S01]  /*1490*/  MUFU.RCP R122, R123 ;  /* 0x0000007b007a7308 */ /* 0x000e220000001000 */
[----:B------:R-:W-:Y:S01]  /*14a0*/  FSEL R113, R113, R114, P6 ;  /* 0x0000007271717208 */ /* 0x000fe20003000000 */
[----:B------:R-:W-:Y:S01]  /*14b0*/  FADD R17, R89, -R112 ;  /* 0x8000007059117221 */ /* 0x000fe20000000000 */
[----:B------:R-:W-:Y:S01]  /*14c0*/  FFMA R110, R110, R15, R35 ;  /* 0x0000000f6e6e7223 */ /* 0x000fe20000000023 */
[----:B------:R-:W-:-:S02]  /*14d0*/  IMAD.MOV.U32 R76, RZ, RZ, R93 ;  /* 0x000000ffff4c7224 */ /* 0x000fc400078e005d */
[----:B------:R-:W-:Y:S01]  /*14e0*/  @!P2 FMUL R113, R113, 16777216 ;  /* 0x4b8000007171a820 */ /* 0x000fe20000400000 */
[----:B------:R-:W-:Y:S01]  /*14f0*/  FFMA R109, R109, R17, R34 ;  /* 0x000000116d6d7223 */ /* 0x000fe20000000022 */
[----:B------:R-:W-:Y:S02]  /*1500*/  IMAD.MOV.U32 R13, RZ, RZ, R96 ;  /* 0x000000ffff0d7224 */ /* 0x000fe400078e0060 */
[----:B------:R-:W-:Y:S02]  /*1510*/  IMAD.MOV.U32 R67, RZ, RZ, R98 ;  /* 0x000000ffff437224 */ /* 0x000fe400078e0062 */
[----:B------:R-:W-:Y:S02]  /*1520*/  IMAD.MOV.U32 R80, RZ, RZ, R97 ;  /* 0x000000ffff507224 */ /* 0x000fe400078e0061 */
[----:B------:R-:W-:Y:S01]  /*1530*/  IMAD.MOV.U32 R15, RZ, RZ, R100 ;  /* 0x000000ffff0f7224 */ /* 0x000fe200078e0064 */
[----:B0-----:R-:W-:Y:S01]  /*1540*/  FFMA R113, R122, R113, R9 ;  /* 0x000000717a717223 */ /* 0x001fe20000000009 */
[----:B------:R-:W-:-:S02]  /*1550*/  IMAD.MOV.U32 R82, RZ, RZ, R101 ;  /* 0x000000ffff527224 */ /* 0x000fc400078e0065 */
[----:B------:R-:W-:Y:S01]  /*1560*/  IMAD.MOV.U32 R69, RZ, RZ, R102 ;  /* 0x000000ffff457224 */ /* 0x000fe200078e0066 */
[----:B------:R-:W-:Y:S01]  /*1570*/  FADD R65, R88, -R113 ;  /* 0x8000007158417221 */ /* 0x000fe20000000000 */
[----:B------:R-:W-:Y:S02]  /*1580*/  IMAD.MOV.U32 R86, RZ, RZ, R105 ;  /* 0x000000ffff567224 */ /* 0x000fe400078e0069 */
[----:B------:R-:W-:Y:S01]  /*1590*/  IMAD.MOV.U32 R17, RZ, RZ, R106 ;  /* 0x000000ffff117224 */ /* 0x000fe200078e006a */
[----:B------:R-:W-:Y:S01]  /*15a0*/  FFMA R114, R114, R65, R33 ;  /* 0x0000004172727223 */ /* 0x000fe20000000021 */
[----:B------:R-:W-:Y:S02]  /*15b0*/  IMAD.MOV.U32 R65, RZ, RZ, R94 ;  /* 0x000000ffff417224 */ /* 0x000fe400078e005e */
[----:B------:R-:W-:Y:S02]  /*15c0*/  IMAD.MOV.U32 R84, RZ, RZ, R107 ;  /* 0x000000ffff547224 */ /* 0x000fe400078e006b */
[----:B------:R-:W-:-:S02]  /*15d0*/  IMAD.MOV.U32 R71, RZ, RZ, R108 ;  /* 0x000000ffff477224 */ /* 0x000fc400078e006c */
[----:B------:R-:W-:Y:S02]  /*15e0*/  IMAD.MOV.U32 R90, RZ, RZ, R111 ;  /* 0x000000ffff5a7224 */ /* 0x000fe400078e006f */
[----:B------:R-:W-:Y:S02]  /*15f0*/  IMAD.MOV.U32 R89, RZ, RZ, R112 ;  /* 0x000000ffff597224 */ /* 0x000fe400078e0070 */
[----:B------:R-:W-:Y:S02]  /*1600*/  IMAD.MOV.U32 R88, RZ, RZ, R113 ;  /* 0x000000ffff587224 */ /* 0x000fe400078e0071 */
.L_x_0:
[----:B------:R-:W-:Y:S02]  /*1610*/  PLOP3.LUT P2, PT, P0, PT, PT, 0x80, 0x0 ;  /* 0x000000000000781c */ /* 0x000fe4000074f070 */
[----:B------:R-:W-:Y:S01]  /*1620*/  FSEL R22, R17, R22, P1 ;  /* 0x0000001611167208 */ /* 0x000fe20000800000 */
[----:B------:R-:W-:Y:S01]  /*1630*/  IMAD.MOV.U32 R17, RZ, RZ, 0x800 ;  /* 0x00000800ff117424 */ /* 0x000fe200078e00ff */
[----:B------:R-:W-:Y:S02]  /*1640*/  FSEL R32, R65, R32, P1 ;  /* 0x0000002041207208 */ /* 0x000fe40000800000 */
[----:B------:R-:W-:-:S02]  /*1650*/  FSEL R31, R76, R31, P1 ;  /* 0x0000001f4c1f7208 */ /* 0x000fc40000800000 */
[----:B------:R-:W-:Y:S02]  /*1660*/  FSEL R30, R13, R30, P1 ;  /* 0x0000001e0d1e7208 */ /* 0x000fe40000800000 */
[----:B------:R-:W-:Y:S02]  /*1670*/  FSEL R29, R78, R29, P1 ;  /* 0x0000001d4e1d7208 */ /* 0x000fe40000800000 */
[----:B------:R-:W-:Y:S02]  /*1680*/  FSEL R28, R67, R28, P1 ;  /* 0x0000001c431c7208 */ /* 0x000fe40000800000 */
[----:B------:R-:W-:Y:S02]  /*1690*/  FSEL R27, R80, R27, P1 ;  /* 0x0000001b501b7208 */ /* 0x000fe40000800000 */
        /* <DEDUP_REMOVED lines=36> */
[----:B------:R-:W-:Y:S02]  /*18e0*/  PLOP3.LUT P0, PT, PT, PT, PT, 0x8, 0x0 ;  /* 0x000000000000781c */ /* 0x000fe40003f0e170 */
[----:B------:R-:W-:-:S02]  /*18f0*/  FSEL R53, R66, R53, P1 ;  /* 0x0000003542357208 */ /* 0x000fc40000800000 */
[----:B------:R-:W-:Y:S02]  /*1900*/  FSEL R52, R77, R52, P1 ;  /* 0x000000344d347208 */ /* 0x000fe40000800000 */
[----:B------:R-:W-:Y:S02]  /*1910*/  FSEL R51, R18, R51, P1 ;  /* 0x0000003312337208 */ /* 0x000fe40000800000 */
[----:B------:R-:W-:Y:S02]  /*1920*/  FSEL R50, R75, R50, P1 ;  /* 0x000000324b327208 */ /* 0x000fe40000800000 */
[----:B------:R-:W-:Y:S01]  /*1930*/  FSEL R49, R16, R49, P1 ;  /* 0x0000003110317208 */ /* 0x000fe20000800000 */
[----:B------:R-:W-:Y:S01]  /*1940*/  @!P2 CALL.REL.NOINC `(.L_x_1) ;  /* 0x000000100000a944 */ /* 0x000fe20003c00000 */
[----:B------:R-:W-:Y:S05]  /*1950*/  BRA `(.L_x_2) ;  /* 0xffffe96000007947 */ /* 0x000fea000383ffff */
.L_x_1:
[----:B------:R-:W-:Y:S01]  /*1960*/  FADD R65, R64, R63 ;  /* 0x0000003f40417221 */ /* 0x000fe20000000000 */
[----:B------:R-:W-:Y:S01]  /*1970*/  FADD R31, -R32, R31 ;  /* 0x0000001f201f7221 */ /* 0x000fe20000000100 */
[----:B------:R-:W-:Y:S01]  /*1980*/  FMUL R14, R63, 0.25 ;  /* 0x3e8000003f0e7820 */ /* 0x000fe20000400000 */
[----:B------:R-:W-:Y:S01]  /*1990*/  FMUL R16, R61, 0.25 ;  /* 0x3e8000003d107820 */ /* 0x000fe20000400000 */
[C---:B------:R-:W-:Y:S01]  /*19a0*/  FMUL R12, R65.reuse, 0.25 ;  /* 0x3e800000410c7820 */ /* 0x040fe20000400000 */
[----:B------:R-:W-:Y:S01]  /*19b0*/  FSETP.GEU.AND P4, PT, |R65|, 1.175494350822287508e-38, PT ;  /* 0x008000004100780b */ /* 0x000fe20003f8e200 */
[----:B------:R-:W-:Y:S01]  /*19c0*/  FMUL R15, R31, R31 ;  /* 0x0000001f1f0f7220 */ /* 0x000fe20000400000 */
[C---:B------:R-:W-:Y:S01]  /*19d0*/  FSETP.GT.AND P0, PT, |R65|.reuse, 8.50705917302346158658e+37, PT ;  /* 0x7e8000004100780b */ /* 0x040fe20003f04200 */
[----:B------:R-:W-:Y:S01]  /*19e0*/  FMUL R19, R62, 0.25 ;  /* 0x3e8000003e137820 */ /* 0x000fe20000400000 */
[----:B------:R-:W-:Y:S01]  /*19f0*/  FSETP.NEU.AND P6, PT, R65, RZ, PT ;  /* 0x000000ff4100720b */ /* 0x000fe20003fcd000 */
[----:B------:R-:W-:Y:S01]  /*1a00*/  FMUL R64, R64, R15 ;  /* 0x0000000f40407220 */ /* 0x000fe20000400000 */
[----:B------:R-:W-:Y:S01]  /*1a10*/  FSEL R13, R12, R65, P0 ;  /* 0x000000410c0d7208 */ /* 0x000fe20000000000 */
[----:B------:R-:W-:Y:S01]  /*1a20*/  FADD R12, R62, R65 ;  /* 0x000000413e0c7221 */ /* 0x000fe20000000000 */
[----:B------:R-:W-:Y:S01]  /*1a30*/  FSEL R14, R14, R63, P0 ;  /* 0x0000003f0e0e7208 */ /* 0x000fe20000000000 */
[----:B------:R-:W-:Y:S01]  /*1a40*/  FMUL R63, R60, 0.25 ;  /* 0x3e8000003c3f7820 */ /* 0x000fe20000400000 */
[----:B------:R-:W-:Y:S01]  /*1a50*/  FADD R47, R48, R47 ;  /* 0x0000002f302f7221 */ /* 0x000fe20000000000 */
[C---:B------:R-:W-:Y:S01]  /*1a60*/  FMUL R17, R12.reuse, 0.25 ;  /* 0x3e8000000c117820 */ /* 0x040fe20000400000 */
[C---:B------:R-:W-:Y:S01]  /*1a70*/  FSETP.GEU.AND P1, PT, |R12|.reuse, 1.175494350822287508e-38, PT ;  /* 0x008000000c00780b */ /* 0x040fe20003f2e200 */
[----:B------:R-:W-:Y:S01]  /*1a80*/  @!P4 FMUL R13, R13, 16777216 ;  /* 0x4b8000000d0dc820 */ /* 0x000fe20000400000 */
[----:B------:R-:W-:Y:S01]  /*1a90*/  FSETP.GT.AND P2, PT, |R12|, 8.50705917302346158658e+37, PT ;  /* 0x7e8000000c00780b */ /* 0x000fe20003f44200 */
[----:B------:R-:W-:Y:S01]  /*1aa0*/  FADD R15, R61, R12 ;  /* 0x0000000c3d0f7221 */ /* 0x000fe20000000000 */
[----:B------:R-:W-:Y:S01]  /*1ab0*/  @!P4 FMUL R14, R14, 16777216 ;  /* 0x4b8000000e0ec820 */ /* 0x000fe20000400000 */
[----:B------:R-:W-:Y:S01]  /*1ac0*/  FMUL R67, R58, 0.25 ;  /* 0x3e8000003a437820 */ /* 0x000fe20000400000 */
[----:B------:R-:W-:Y:S01]  /*1ad0*/  FSEL R17, R17, R12, P2 ;  /* 0x0000000c11117208 */ /* 0x000fe20001000000 */
[----:B------:R-:W0:Y:S01]  /*1ae0*/  MUFU.RCP R13, R13 ;  /* 0x0000000d000d7308 */ /* 0x000e220000001000 */
[C---:B------:R-:W-:Y:S01]  /*1af0*/  FSETP.GT.AND P4, PT, |R15|.reuse, 8.50705917302346158658e+37, PT ;  /* 0x7e8000000f00780b */ /* 0x040fe20003f84200 */
[C---:B------:R-:W-:Y:S01]  /*1b00*/  FMUL R18, R15.reuse, 0.25 ;  /* 0x3e8000000f127820 */ /* 0x040fe20000400000 */
[----:B------:R-:W-:Y:S01]  /*1b10*/  FSETP.GEU.AND P0, PT, |R15|, 1.175494350822287508e-38, PT ;  /* 0x008000000f00780b */ /* 0x000fe20003f0e200 */
[----:B------:R-:W-:Y:S01]  /*1b20*/  FMUL R48, R59, 0.25 ;  /* 0x3e8000003b307820 */ /* 0x000fe20000400000 */
[----:B------:R-:W-:Y:S01]  /*1b30*/  FSEL R61, R16, R61, P4 ;  /* 0x0000003d103d7208 */ /* 0x000fe20002000000 */
[----:B------:R-:W-:Y:S01]  /*1b40*/  @!P1 FMUL R17, R17, 16777216 ;  /* 0x4b80000011119820 */ /* 0x000fe20000400000 */
[----:B------:R-:W-:Y:S01]  /*1b50*/  FSEL R62, R19, R62, P2 ;  /* 0x0000003e133e7208 */ /* 0x000fe20001000000 */
[----:B------:R-:W-:Y:S01]  /*1b60*/  IMAD.MOV.U32 R82, RZ, RZ, 0x7f800000 ;  /* 0x7f800000ff527424 */ /* 0x000fe200078e00ff */
[----:B------:R-:W-:Y:S01]  /*1b70*/  FSEL R18, R18, R15, P4 ;  /* 0x0000000f12127208 */ /* 0x000fe20002000000 */
[----:B------:R-:W-:Y:S01]  /*1b80*/  IMAD.MOV.U32 R93, RZ, RZ, RZ ;  /* 0x000000ffff5d7224 */ /* 0x000fe200078e00ff */
[----:B------:R-:W-:Y:S01]  /*1b90*/  LOP3.LUT R79, R4, 0xff0, RZ, 0xc0, !PT ;  /* 0x00000ff0044f7812 */ /* 0x000fe200078ec0ff */
[----:B------:R-:W1:Y:S01]  /*1ba0*/  MUFU.RCP R17, R17 ;  /* 0x0000001100117308 */ /* 0x000e620000001000 */
[----:B------:R-:W-:Y:S01]  /*1bb0*/  @!P1 FMUL R62, R62, 16777216 ;  /* 0x4b8000003e3e9820 */ /* 0x000fe20000400000 */
[----:B------:R-:W-:Y:S01]  /*1bc0*/  IMAD.MOV.U32 R86, RZ, RZ, 0x7f800000 ;  /* 0x7f800000ff567424 */ /* 0x000fe200078e00ff */
[----:B------:R-:W-:Y:S01]  /*1bd0*/  UPLOP3.LUT UP0, UPT, UPT, UPT, UPT, 0x80, 0x0 ;  /* 0x000000000000789c */ /* 0x000fe20003f0f070 */
[----:B0-----:R-:W-:Y:S01]  /*1be0*/  FMUL R16, R13, R14 ;  /* 0x0000000e0d107220 */ /* 0x001fe20000400000 */
[----:B------:R-:W-:Y:S01]  /*1bf0*/  FADD R14, R60, R15 ;  /* 0x0000000f3c0e7221 */ /* 0x000fe20000000000 */
[----:B------:R-:W-:Y:S01]  /*1c00*/  @!P0 FMUL R18, R18, 16777216 ;  /* 0x4b80000012128820 */ /* 0x000fe20000400000 */
[----:B------:R-:W-:Y:S01]  /*1c10*/  @!P0 FMUL R61, R61, 16777216 ;  /* 0x4b8000003d3d8820 */ /* 0x000fe20000400000 */
[----:B------:R-:W-:Y:S01]  /*1c20*/  IMAD.MOV.U32 R73, RZ, RZ, -0x800000 ;  /* 0xff800000ff497424 */ /* 0x000fe200078e00ff */
[----:B------:R-:W-:Y:S01]  /*1c30*/  FADD R13, R59, R14 ;  /* 0x0000000e3b0d7221 */ /* 0x000fe20000000000 */
[C---:B------:R-:W-:Y:S01]  /*1c40*/  FSETP.GEU.AND P2, PT, |R14|.reuse, 1.175494350822287508e-38, PT ;  /* 0x008000000e00780b */ /* 0x040fe20003f4e200 */
[----:B------:R-:W-:Y:S01]  /*1c50*/  FMUL R19, R14, 0.25 ;  /* 0x3e8000000e137820 */ /* 0x000fe20000400000 */
[----:B------:R-:W-:Y:S01]  /*1c60*/  FSEL R16, R16, RZ, P6 ;  /* 0x000000ff10107208 */ /* 0x000fe20003000000 */
[----:B------:R-:W0:Y:S01]  /*1c70*/  MUFU.RCP R18, R18 ;  /* 0x0000001200127308 */ /* 0x000e220000001000 */
[----:B------:R-:W-:Y:S01]  /*1c80*/  FSETP.GT.AND P4, PT, |R14|, 8.50705917302346158658e+37, PT ;  /* 0x7e8000000e00780b */ /* 0x000fe20003f84200 */
[----:B------:R-:W-:Y:S01]  /*1c90*/  IMAD.MOV.U32 R83, RZ, RZ, -0x800000 ;  /* 0xff800000ff537424 */ /* 0x000fe200078e00ff */
[----:B------:R-:W-:Y:S01]  /*1ca0*/  FSETP.GEU.AND P1, PT, |R13|, 1.175494350822287508e-38, PT ;  /* 0x008000000d00780b */ /* 0x000fe20003f2e200 */
[----:B------:R-:W-:Y:S01]  /*1cb0*/  FFMA R31, R31, R16, R32 ;  /* 0x000000101f1f7223 */ /* 0x000fe20000000020 */
[----:B------:R-:W-:Y:S01]  /*1cc0*/  FSEL R60, R63, R60, P4 ;  /* 0x0000003c3f3c7208 */ /* 0x000fe20002000000 */
[----:B------:R-:W-:Y:S01]  /*1cd0*/  FFMA R47, R16, R64, R47 ;  /* 0x00000040102f7223 */ /* 0x000fe2000000002f */
[----:B------:R-:W-:Y:S01]  /*1ce0*/  FSEL R19, R19, R14, P4 ;  /* 0x0000000e13137208 */ /* 0x000fe20002000000 */
[C---:B------:R-:W-:Y:S01]  /*1cf0*/  FMUL R32, R13.reuse, 0.25 ;  /* 0x3e8000000d207820 */ /* 0x040fe20000400000 */
[----:B------:R-:W-:Y:S01]  /*1d00*/  FADD R16, R58, R13 ;  /* 0x0000000d3a107221 */ /* 0x000fe20000000000 */
[----:B------:R-:W-:Y:S01]  /*1d10*/  FSETP.GT.AND P5, PT, |R13|, 8.50705917302346158658e+37, PT ;  /* 0x7e8000000d00780b */ /* 0x000fe20003fa4200 */
[----:B-1----:R-:W-:Y:S01]  /*1d20*/  FMUL R62, R17, R62 ;  /* 0x0000003e113e7220 */ /* 0x002fe20000400000 */
[----:B------:R-:W-:Y:S01]  /*1d30*/  @!P2 FMUL R19, R19, 16777216 ;  /* 0x4b8000001313a820 */ /* 0x000fe20000400000 */
[----:B------:R-:W-:Y:S01]  /*1d40*/  @!P2 FMUL R60, R60, 16777216 ;  /* 0x4b8000003c3ca820 */ /* 0x000fe20000400000 */
[----:B------:R-:W-:Y:S01]  /*1d50*/  FMUL R63, R16, 0.25 ;  /* 0x3e800000103f7820 */ /* 0x000fe20000400000 */
[----:B------:R-:W-:Y:S01]  /*1d60*/  FSEL R32, R32, R13, P5 ;  /* 0x0000000d20207208 */ /* 0x000fe20002800000 */
[----:B------:R-:W-:Y:S01]  /*1d70*/  FADD R17, R57, R16 ;  /* 0x0000001039117221 */ /* 0x000fe20000000000 */
[----:B------:R-:W-:Y:S01]  /*1d80*/  FSETP.GT.AND P2, PT, |R16|, 8.50705917302346158658e+37, PT ;  /* 0x7e8000001000780b */ /* 0x000fe20003f44200 */
[----:B------:R-:W-:Y:S01]  /*1d90*/  FADD R47, R46, R47 ;  /* 0x0000002f2e2f7221 */ /* 0x000fe20000000000 */
[----:B------:R-:W1:Y:S01]  /*1da0*/  MUFU.RCP R19, R19 ;  /* 0x0000001300137308 */ /* 0x000e620000001000 */
[----:B------:R-:W-:Y:S01]  /*1db0*/  @!P1 FMUL R32, R32, 16777216 ;  /* 0x4b80000020209820 */ /* 0x000fe20000400000 */
[----:B------:R-:W-:Y:S01]  /*1dc0*/  FSEL R58, R67, R58, P2 ;  /* 0x0000003a433a7208 */ /* 0x000fe20001000000 */
[----:B------:R-:W-:Y:S01]  /*1dd0*/  FMUL R46, R17, 0.25 ;  /* 0x3e800000112e7820 */ /* 0x000fe20000400000 */
[----:B------:R-:W-:Y:S01]  /*1de0*/  FSEL R63, R63, R16, P2 ;  /* 0x000000103f3f7208 */ /* 0x000fe20001000000 */
[----:B0-----:R-:W-:Y:S01]  /*1df0*/  FMUL R61, R18, R61 ;  /* 0x0000003d123d7220 */ /* 0x001fe20000400000 */
[----:B------:R-:W-:Y:S01]  /*1e00*/  FSETP.GEU.AND P2, PT, |R17|, 1.175494350822287508e-38, PT ;  /* 0x008000001100780b */ /* 0x000fe20003f4e200 */
[----:B------:R-:W-:Y:S01]  /*1e10*/  FMUL R18, R57, 0.25 ;  /* 0x3e80000039127820 */ /* 0x000fe20000400000 */
[----:B------:R-:W-:Y:S01]  /*1e20*/  FSETP.GT.AND P4, PT, |R17|, 8.50705917302346158658e+37, PT ;  /* 0x7e8000001100780b */ /* 0x000fe20003f84200 */
[----:B------:R-:W0:Y:S01]  /*1e30*/  MUFU.RCP R32, R32 ;  /* 0x0000002000207308 */ /* 0x000e220000001000 */
[----:B------:R-:W-:Y:S01]  /*1e40*/  FSEL R59, R48, R59, P5 ;  /* 0x0000003b303b7208 */ /* 0x000fe20002800000 */
[----:B------:R-:W-:Y:S01]  /*1e50*/  FADD R30, R30, -R31 ;  /* 0x8000001f1e1e7221 */ /* 0x000fe20000000000 */
[----:B------:R-:W-:Y:S01]  /*1e60*/  FSEL R46, R46, R17, P4 ;  /* 0x000000112e2e7208 */ /* 0x000fe20002000000 */
[----:B------:R-:W-:Y:S01]  /*1e70*/  FMUL R48, R55, 0.25 ;  /* 0x3e80000037307820 */ /* 0x000fe20000400000 */
[----:B------:R-:W-:Y:S01]  /*1e80*/  FSETP.NEU.AND P6, PT, R12, RZ, PT ;  /* 0x000000ff0c00720b */ /* 0x000fe20003fcd000 */
[----:B------:R-:W-:Y:S01]  /*1e90*/  @!P1 FMUL R59, R59, 16777216 ;  /* 0x4b8000003b3b9820 */ /* 0x000fe20000400000 */
[----:B------:R-:W-:Y:S01]  /*1ea0*/  FSEL R57, R18, R57, P4 ;  /* 0x0000003912397208 */ /* 0x000fe20002000000 */
[----:B------:R-:W-:Y:S01]  /*1eb0*/  FADD R18, R56, R17 ;  /* 0x0000001138127221 */ /* 0x000fe20000000000 */
[----:B------:R-:W-:Y:S01]  /*1ec0*/  FSEL R62, R62, RZ, P6 ;  /* 0x000000ff3e3e7208 */ /* 0x000fe20003000000 */
[----:B------:R-:W-:Y:S01]  /*1ed0*/  @!P2 FMUL R46, R46, 16777216 ;  /* 0x4b8000002e2ea820 */ /* 0x000fe20000400000 */
[----:B-1----:R-:W-:Y:S01]  /*1ee0*/  FMUL R60, R19, R60 ;  /* 0x0000003c133c7220 */ /* 0x002fe20000400000 */
[----:B------:R-:W-:Y:S01]  /*1ef0*/  @!P2 FMUL R57, R57, 16777216 ;  /* 0x4b8000003939a820 */ /* 0x000fe20000400000 */
[----:B------:R-:W-:Y:S01]  /*1f00*/  FSETP.NEU.AND P2, PT, R15, RZ, PT ;  /* 0x000000ff0f00720b */ /* 0x000fe20003f4d000 */
[----:B------:R-:W-:Y:S01]  /*1f10*/  FMUL R19, R56, 0.25 ;  /* 0x3e80000038137820 */ /* 0x000fe20000400000 */
[----:B------:R-:W-:Y:S01]  /*1f20*/  FSETP.GEU.AND P0, PT, |R16|, 1.175494350822287508e-38, PT ;  /* 0x008000001000780b */ /* 0x000fe20003f0e200 */
[----:B------:R-:W1:Y:S01]  /*1f30*/  MUFU.RCP R46, R46 ;  /* 0x0000002e002e7308 */ /* 0x000e620000001000 */
[----:B0-----:R-:W-:Y:S01]  /*1f40*/  FMUL R59, R32, R59 ;  /* 0x0000003b203b7220 */ /* 0x001fe20000400000 */
[C---:B------:R-:W-:Y:S01]  /*1f50*/  FFMA R32, R30.reuse, R62, R31 ;  /* 0x0000003e1e207223 */ /* 0x040fe2000000001f */
[----:B------:R-:W-:Y:S01]  /*1f60*/  FMUL R30, R30, R30 ;  /* 0x0000001e1e1e7220 */ /* 0x000fe20000400000 */
[C---:B------:R-:W-:Y:S01]  /*1f70*/  FSETP.GT.AND P5, PT, |R18|.reuse, 8.50705917302346158658e+37, PT ;  /* 0x7e8000001200780b */ /* 0x040fe20003fa4200 */
[----:B------:R-:W-:Y:S01]  /*1f80*/  FMUL R67, R18, 0.25 ;  /* 0x3e80000012437820 */ /* 0x000fe20000400000 */
[----:B------:R-:W-:Y:S01]  /*1f90*/  FSEL R61, R61, RZ, P2 ;  /* 0x000000ff3d3d7208 */ /* 0x000fe20001000000 */
[----:B------:R-:W-:Y:S01]  /*1fa0*/  FMUL R30, R65, R30 ;  /* 0x0000001e411e7220 */ /* 0x000fe20000400000 */
[----:B------:R-:W-:Y:S01]  /*1fb0*/  FADD R29, R29, -R32 ;  /* 0x800000201d1d7221 */ /* 0x000fe20000000000 */
[----:B------:R-:W-:Y:S01]  /*1fc0*/  FSEL R56, R19, R56, P5 ;  /* 0x0000003813387208 */ /* 0x000fe20002800000 */
[----:B------:R-:W-:Y:S01]  /*1fd0*/  FADD R19, R55, R18 ;  /* 0x0000001237137221 */ /* 0x000fe20000000000 */
[----:B------:R-:W-:Y:S01]  /*1fe0*/  FFMA R30, R62, R30, R47 ;  /* 0x0000001e3e1e7223 */ /* 0x000fe2000000002f */
[C---:B------:R-:W-:Y:S01]  /*1ff0*/  FFMA R31, R29.reuse, R61, R32 ;  /* 0x0000003d1d1f7223 */ /* 0x040fe20000000020 */
[----:B------:R-:W-:Y:S01]  /*2000*/  FMUL R29, R29, R29 ;  /* 0x0000001d1d1d7220 */ /* 0x000fe20000400000 */
[----:B------:R-:W-:Y:S01]  /*2010*/  @!P0 FMUL R63, R63, 16777216 ;  /* 0x4b8000003f3f8820 */ /* 0x000fe20000400000 */
[----:B------:R-:W-:Y:S01]  /*2020*/  @!P0 FMUL R58, R58, 16777216 ;  /* 0x4b8000003a3a8820 */ /* 0x000fe20000400000 */
[----:B-1----:R-:W-:Y:S01]  /*2030*/  FMUL R57, R46, R57 ;  /* 0x000000392e397220 */ /* 0x002fe20000400000 */
[----:B------:R-:W-:Y:S01]  /*2040*/  FADD R46, R45, R30 ;  /* 0x0000001e2d2e7221 */ /* 0x000fe20000000000 */
[----:B------:R-:W-:Y:S01]  /*2050*/  FADD R30, R54, R19 ;  /* 0x00000013361e7221 */ /* 0x000fe20000000000 */
[----:B------:R-:W-:Y:S01]  /*2060*/  FMUL R29, R12, R29 ;  /* 0x0000001d0c1d7220 */ /* 0x000fe20000400000 */
[C---:B------:R-:W-:Y:S01]  /*2070*/  FMUL R12, R19.reuse, 0.25 ;  /* 0x3e800000130c7820 */ /* 0x040fe20000400000 */
[----:B------:R-:W-:Y:S01]  /*2080*/  FSETP.GT.AND P0, PT, |R19|, 8.50705917302346158658e+37, PT ;  /* 0x7e8000001300780b */ /* 0x000fe20003f04200 */
[----:B------:R-:W-:Y:S01]  /*2090*/  FMUL R45, R54, 0.25 ;  /* 0x3e800000362d7820 */ /* 0x000fe20000400000 */
[----:B------:R-:W-:Y:S01]  /*20a0*/  FSETP.GT.AND P2, PT, |R30|, 8.50705917302346158658e+37, PT ;  /* 0x7e8000001e00780b */ /* 0x000fe20003f44200 */
[----:B------:R-:W-:Y:S01]  /*20b0*/  FADD R28, R28, -R31 ;  /* 0x8000001f1c1c7221 */ /* 0x000fe20000000000 */
[----:B------:R-:W-:Y:S01]  /*20c0*/  FSEL R55, R48, R55, P0 ;  /* 0x0000003730377208 */ /* 0x000fe20000000000 */
[----:B------:R-:W0:Y:S01]  /*20d0*/  MUFU.RCP R63, R63 ;  /* 0x0000003f003f7308 */ /* 0x000e220000001000 */
[----:B------:R-:W-:Y:S01]  /*20e0*/  FSEL R32, R12, R19, P0 ;  /* 0x000000130c207208 */ /* 0x000fe20000000000 */
[----:B------:R-:W-:Y:S01]  /*20f0*/  FFMA R61, R61, R29, R46 ;  /* 0x0000001d3d3d7223 */ /* 0x000fe2000000002e */
[----:B------:R-:W-:Y:S01]  /*2100*/  FSEL R54, R45, R54, P2 ;  /* 0x000000362d367208 */ /* 0x000fe20001000000 */
[----:B------:R-:W-:Y:S01]  /*2110*/  FMUL R45, R30, 0.25 ;  /* 0x3e8000001e2d7820 */ /* 0x000fe20000400000 */
[----:B------:R-:W-:Y:S01]  /*2120*/  FSETP.NEU.AND P0, PT, R14, RZ, PT ;  /* 0x000000ff0e00720b */ /* 0x000fe20003f0d000 */
[----:B------:R-:W-:Y:S01]  /*2130*/  FMUL R12, R28, R28 ;  /* 0x0000001c1c0c7220 */ /* 0x000fe20000400000 */
[----:B------:R-:W-:Y:S01]  /*2140*/  FSETP.GEU.AND P1, PT, |R18|, 1.175494350822287508e-38, PT ;  /* 0x008000001200780b */ /* 0x000fe20003f2e200 */
[----:B------:R-:W-:Y:S01]  /*2150*/  FADD R29, R53, R30 ;  /* 0x0000001e351d7221 */ /* 0x000fe20000000000 */
[----:B------:R-:W-:Y:S01]  /*2160*/  FSETP.GEU.AND P4, PT, |R19|, 1.175494350822287508e-38, PT ;  /* 0x008000001300780b */ /* 0x000fe20003f8e200 */
[----:B------:R-:W-:Y:S01]  /*2170*/  FMUL R15, R15, R12 ;  /* 0x0000000c0f0f7220 */ /* 0x000fe20000400000 */
[----:B------:R-:W-:Y:S01]  /*2180*/  FSEL R60, R60, RZ, P0 ;  /* 0x000000ff3c3c7208 */ /* 0x000fe20000000000 */
[----:B------:R-:W-:Y:S01]  /*2190*/  FADD R12, R52, R29 ;  /* 0x0000001d340c7221 */ /* 0x000fe20000000000 */
[----:B------:R-:W-:Y:S01]  /*21a0*/  FSEL R45, R45, R30, P2 ;  /* 0x0000001e2d2d7208 */ /* 0x000fe20001000000 */
[----:B------:R-:W-:Y:S01]  /*21b0*/  FADD R61, R44, R61 ;  /* 0x0000003d2c3d7221 */ /* 0x000fe20000000000 */
[----:B------:R-:W-:Y:S01]  /*21c0*/  FSETP.NEU.AND P2, PT, R13, RZ, PT ;  /* 0x000000ff0d00720b */ /* 0x000fe20003f4d000 */
[----:B------:R-:W-:Y:S01]  /*21d0*/  FFMA R28, R28, R60, R31 ;  /* 0x0000003c1c1c7223 */ /* 0x000fe2000000001f */
[----:B------:R-:W-:Y:S01]  /*21e0*/  FSEL R67, R67, R18, P5 ;  /* 0x0000001243437208 */ /* 0x000fe20002800000 */
[----:B------:R-:W-:Y:S01]  /*21f0*/  FMUL R31, R52, 0.25 ;  /* 0x3e800000341f7820 */ /* 0x000fe20000400000 */
[----:B------:R-:W-:Y:S01]  /*2200*/  FSEL R59, R59, RZ, P2 ;  /* 0x000000ff3b3b7208 */ /* 0x000fe20001000000 */
[--C-:B------:R-:W-:Y:S01]  /*2210*/  FADD R27, R27, -R28.reuse ;  /* 0x8000001c1b1b7221 */ /* 0x100fe20000000000 */
[----:B------:R-:W-:Y:S01]  /*2220*/  FSETP.GT.AND P2, PT, |R12|, 8.50705917302346158658e+37, PT ;  /* 0x7e8000000c00780b */ /* 0x000fe20003f44200 */
[----:B0-----:R-:W-:Y:S01]  /*2230*/  FMUL R63, R63, R58 ;  /* 0x0000003a3f3f7220 */ /* 0x001fe20000400000 */
[----:B------:R-:W-:Y:S01]  /*2240*/  @!P1 FMUL R67, R67, 16777216 ;  /* 0x4b80000043439820 */ /* 0x000fe20000400000 */
[----:B------:R-:W-:Y:S01]  /*2250*/  @!P4 FMUL R32, R32, 16777216 ;  /* 0x4b8000002020c820 */ /* 0x000fe20000400000 */
[----:B------:R-:W-:Y:S01]  /*2260*/  @!P4 FMUL R55, R55, 16777216 ;  /* 0x4b8000003737c820 */ /* 0x000fe20000400000 */
[----:B------:R-:W-:Y:S01]  /*2270*/  FSEL R52, R31, R52, P2 ;  /* 0x000000341f347208 */ /* 0x000fe20001000000 */
[C---:B------:R-:W-:Y:S01]  /*2280*/  FFMA R31, R27.reuse, R59, R28 ;  /* 0x0000003b1b1f7223 */ /* 0x040fe2000000001c */
[----:B------:R-:W-:Y:S01]  /*2290*/  FSETP.NEU.AND P4, PT, R16, RZ, PT ;  /* 0x000000ff1000720b */ /* 0x000fe20003f8d000 */
[----:B------:R-:W-:Y:S01]  /*22a0*/  @!P1 FMUL R56, R56, 16777216 ;  /* 0x4b80000038389820 */ /* 0x000fe20000400000 */
[----:B------:R-:W-:Y:S01]  /*22b0*/  FMUL R27, R27, R27 ;  /* 0x0000001b1b1b7220 */ /* 0x000fe20000400000 */
[----:B------:R-:W-:Y:S01]  /*22c0*/  FSETP.GEU.AND P1, PT, |R30|, 1.175494350822287508e-38, PT ;  /* 0x008000001e00780b */ /* 0x000fe20003f2e200 */
[----:B------:R-:W-:Y:S01]  /*22d0*/  FADD R26, R26, -R31 ;  /* 0x8000001f1a1a7221 */ /* 0x000fe20000000000 */
[----:B------:R-:W-:Y:S01]  /*22e0*/  FSEL R63, R63, RZ, P4 ;  /* 0x000000ff3f3f7208 */ /* 0x000fe20002000000 */
[----:B------:R-:W0:Y:S01]  /*22f0*/  MUFU.RCP R67, R67 ;  /* 0x0000004300437308 */ /* 0x000e220000001000 */
[----:B------:R-:W-:Y:S01]  /*2300*/  FFMA R60, R60, R15, R61 ;  /* 0x0000000f3c3c7223 */ /* 0x000fe2000000003d */
[----:B------:R-:W-:Y:S01]  /*2310*/  FMUL R27, R14, R27 ;  /* 0x0000001b0e1b7220 */ /* 0x000fe20000400000 */
[C---:B------:R-:W-:Y:S01]  /*2320*/  FMUL R14, R26.reuse, R26 ;  /* 0x0000001a1a0e7220 */ /* 0x040fe20000400000 */
[----:B------:R-:W-:Y:S01]  /*2330*/  FSETP.NEU.AND P5, PT, R17, RZ, PT ;  /* 0x000000ff1100720b */ /* 0x000fe20003fad000 */
[----:B------:R-:W-:Y:S01]  /*2340*/  FFMA R26, R26, R63, R31 ;  /* 0x0000003f1a1a7223 */ /* 0x000fe2000000001f */
[----:B------:R-:W-:Y:S01]  /*2350*/  FADD R60, R43, R60 ;  /* 0x0000003c2b3c7221 */ /* 0x000fe20000000000 */
[----:B------:R-:W-:Y:S01]  /*2360*/  FSETP.GEU.AND P4, PT, |R29|, 1.175494350822287508e-38, PT ;  /* 0x008000001d00780b */ /* 0x000fe20003f8e200 */
[----:B------:R-:W1:Y:S01]  /*2370*/  MUFU.RCP R32, R32 ;  /* 0x0000002000207308 */ /* 0x000e620000001000 */
[----:B------:R-:W-:Y:S01]  /*2380*/  FSEL R57, R57, RZ, P5 ;  /* 0x000000ff39397208 */ /* 0x000fe20002800000 */
[----:B------:R-:W-:Y:S01]  /*2390*/  FADD R25, R25, -R26 ;  /* 0x8000001a19197221 */ /* 0x000fe20000000000 */
[----:B------:R-:W-:Y:S01]  /*23a0*/  FFMA R27, R59, R27, R60 ;  /* 0x0000001b3b1b7223 */ /* 0x000fe2000000003c */
[C---:B------:R-:W-:Y:S01]  /*23b0*/  FMUL R28, R29.reuse, 0.25 ;  /* 0x3e8000001d1c7820 */ /* 0x040fe20000400000 */
[----:B------:R-:W-:Y:S01]  /*23c0*/  FSETP.GT.AND P0, PT, |R29|, 8.50705917302346158658e+37, PT ;  /* 0x7e8000001d00780b */ /* 0x000fe20003f04200 */
[----:B------:R-:W-:Y:S01]  /*23d0*/  FMUL R14, R13, R14 ;  /* 0x0000000e0d0e7220 */ /* 0x000fe20000400000 */
[----:B------:R-:W-:Y:S01]  /*23e0*/  @!P1 FMUL R45, R45, 16777216 ;  /* 0x4b8000002d2d9820 */ /* 0x000fe20000400000 */
[C---:B------:R-:W-:Y:S01]  /*23f0*/  FFMA R13, R25.reuse, R57, R26 ;  /* 0x00000039190d7223 */ /* 0x040fe2000000001a */
[----:B------:R-:W-:Y:S01]  /*2400*/  FADD R42, R42, R27 ;  /* 0x0000001b2a2a7221 */ /* 0x000fe20000000000 */
[----:B------:R-:W-:Y:S01]  /*2410*/  FMUL R25, R25, R25 ;  /* 0x0000001919197220 */ /* 0x000fe20000400000 */
[----:B------:R-:W-:Y:S01]  /*2420*/  FADD R15, R51, R12 ;  /* 0x0000000c330f7221 */ /* 0x000fe20000000000 */
[----:B------:R-:W-:Y:S01]  /*2430*/  FSEL R28, R28, R29, P0 ;  /* 0x0000001d1c1c7208 */ /* 0x000fe20000000000 */
[----:B0-----:R-:W-:Y:S01]  /*2440*/  FMUL R67, R67, R56 ;  /* 0x0000003843437220 */ /* 0x001fe20000400000 */
[----:B------:R-:W-:Y:S01]  /*2450*/  FFMA R14, R63, R14, R42 ;  /* 0x0000000e3f0e7223 */ /* 0x000fe2000000002a */
[----:B------:R-:W-:Y:S01]  /*2460*/  FSETP.NEU.AND P5, PT, R18, RZ, PT ;  /* 0x000000ff1200720b */ /* 0x000fe20003fad000 */
[----:B------:R-:W-:Y:S01]  /*2470*/  FMUL R25, R16, R25 ;  /* 0x0000001910197220 */ /* 0x000fe20000400000 */
[----:B------:R-:W0:Y:S01]  /*2480*/  MUFU.RCP R45, R45 ;  /* 0x0000002d002d7308 */ /* 0x000e220000001000 */
[----:B------:R-:W-:Y:S01]  /*2490*/  @!P1 FMUL R54, R54, 16777216 ;  /* 0x4b80000036369820 */ /* 0x000fe20000400000 */
[----:B------:R-:W-:Y:S01]  /*24a0*/  FMUL R44, R51, 0.25 ;  /* 0x3e800000332c7820 */ /* 0x000fe20000400000 */
[C---:B------:R-:W-:Y:S01]  /*24b0*/  FMUL R16, R15.reuse, 0.25 ;  /* 0x3e8000000f107820 */ /* 0x040fe20000400000 */
[----:B------:R-:W-:Y:S01]  /*24c0*/  FSETP.GT.AND P1, PT, |R15|, 8.50705917302346158658e+37, PT ;  /* 0x7e8000000f00780b */ /* 0x000fe20003f24200 */
[----:B------:R-:W-:Y:S01]  /*24d0*/  @!P4 FMUL R28, R28, 16777216 ;  /* 0x4b8000001c1cc820 */ /* 0x000fe20000400000 */
[----:B------:R-:W-:Y:S01]  /*24e0*/  FADD R14, R41, R14 ;  /* 0x0000000e290e7221 */ /* 0x000fe20000000000 */
[----:B------:R-:W-:Y:S01]  /*24f0*/  FSEL R67, R67, RZ, P5 ;  /* 0x000000ff43437208 */ /* 0x000fe20002800000 */
[----:B------:R-:W-:Y:S01]  /*2500*/  FMUL R46, R53, 0.25 ;  /* 0x3e800000352e7820 */ /* 0x000fe20000400000 */
[----:B------:R-:W-:Y:S01]  /*2510*/  FADD R24, R24, -R13 ;  /* 0x8000000d18187221 */ /* 0x000fe20000000000 */
[----:B-1----:R-:W-:Y:S01]  /*2520*/  FMUL R32, R32, R55 ;  /* 0x0000003720207220 */ /* 0x002fe20000400000 */
[----:B------:R-:W-:Y:S01]  /*2530*/  FSEL R51, R44, R51, P1 ;  /* 0x000000332c337208 */ /* 0x000fe20000800000 */
[----:B------:R-:W-:Y:S01]  /*2540*/  FMUL R27, R12, 0.25 ;  /* 0x3e8000000c1b7820 */ /* 0x000fe20000400000 */
[----:B------:R-:W-:Y:S01]  /*2550*/  FSEL R16, R16, R15, P1 ;  /* 0x0000000f10107208 */ /* 0x000fe20000800000 */
[----:B------:R-:W-:Y:S01]  /*2560*/  FADD R26, R50, R15 ;  /* 0x0000000f321a7221 */ /* 0x000fe20000000000 */
[----:B------:R-:W-:Y:S01]  /*2570*/  FSETP.NEU.AND P1, PT, R19, RZ, PT ;  /* 0x000000ff1300720b */ /* 0x000fe20003f2d000 */
[----:B------:R-:W-:Y:S01]  /*2580*/  FFMA R25, R57, R25, R14 ;  /* 0x0000001939197223 */ /* 0x000fe2000000000e */
[----:B------:R-:W1:Y:S01]  /*2590*/  MUFU.RCP R28, R28 ;  /* 0x0000001c001c7308 */ /* 0x000e620000001000 */
[----:B------:R-:W-:Y:S01]  /*25a0*/  FFMA R14, R24, R67, R13 ;  /* 0x00000043180e7223 */ /* 0x000fe2000000000d */
[----:B------:R-:W-:Y:S01]  /*25b0*/  FSEL R53, R46, R53, P0 ;  /* 0x000000352e357208 */ /* 0x000fe20000000000 */
[----:B------:R-:W-:Y:S01]  /*25c0*/  FMUL R13, R50, 0.25 ;  /* 0x3e800000320d7820 */ /* 0x000fe20000400000 */
[----:B------:R-:W-:Y:S01]  /*25d0*/  FSETP.GEU.AND P0, PT, |R12|, 1.175494350822287508e-38, PT ;  /* 0x008000000c00780b */ /* 0x000fe20003f0e200 */
[----:B------:R-:W-:Y:S01]  /*25e0*/  FMUL R24, R24, R24 ;  /* 0x0000001818187220 */ /* 0x000fe20000400000 */
[----:B------:R-:W-:Y:S01]  /*25f0*/  FSEL R27, R27, R12, P2 ;  /* 0x0000000c1b1b7208 */ /* 0x000fe20001000000 */
[----:B------:R-:W-:Y:S01]  /*2600*/  FADD R23, R23, -R14 ;  /* 0x8000000e17177221 */ /* 0x000fe20000000000 */
[----:B------:R-:W-:Y:S01]  /*2610*/  FSEL R32, R32, RZ, P1 ;  /* 0x000000ff20207208 */ /* 0x000fe20000800000 */
[----:B------:R-:W-:Y:S01]  /*2620*/  FADD R40, R40, R25 ;  /* 0x0000001928287221 */ /* 0x000fe20000000000 */
[----:B------:R-:W-:Y:S01]  /*2630*/  FSETP.GEU.AND P2, PT, |R15|, 1.175494350822287508e-38, PT ;  /* 0x008000000f00780b */ /* 0x000fe20003f4e200 */
[----:B------:R-:W-:Y:S01]  /*2640*/  FMUL R24, R17, R24 ;  /* 0x0000001811187220 */ /* 0x000fe20000400000 */
[----:B------:R-:W-:Y:S01]  /*2650*/  FSETP.GT.AND P1, PT, |R26|, 8.50705917302346158658e+37, PT ;  /* 0x7e8000001a00780b */ /* 0x000fe20003f24200 */
[----:B0-----:R-:W-:Y:S01]  /*2660*/  FMUL R45, R45, R54 ;  /* 0x000000362d2d7220 */ /* 0x001fe20000400000 */
[----:B------:R-:W-:Y:S01]  /*2670*/  @!P4 FMUL R53, R53, 16777216 ;  /* 0x4b8000003535c820 */ /* 0x000fe20000400000 */
[----:B------:R-:W-:Y:S01]  /*2680*/  FSETP.NEU.AND P4, PT, R30, RZ, PT ;  /* 0x000000ff1e00720b */ /* 0x000fe20003f8d000 */
[----:B------:R-:W-:Y:S01]  /*2690*/  FFMA R24, R67, R24, R40 ;  /* 0x0000001843187223 */ /* 0x000fe20000000028 */
[----:B------:R-:W-:Y:S01]  /*26a0*/  FSEL R50, R13, R50, P1 ;  /* 0x000000320d327208 */ /* 0x000fe20000800000 */
[C---:B------:R-:W-:Y:S01]  /*26b0*/  FMUL R13, R23.reuse, R23 ;  /* 0x00000017170d7220 */ /* 0x040fe20000400000 */
[----:B------:R-:W-:Y:S01]  /*26c0*/  FFMA R23, R23, R32, R14 ;  /* 0x0000002017177223 */ /* 0x000fe2000000000e */
[----:B------:R-:W-:Y:S01]  /*26d0*/  FSEL R45, R45, RZ, P4 ;  /* 0x000000ff2d2d7208 */ /* 0x000fe20002000000 */
[----:B------:R-:W-:Y:S01]  /*26e0*/  @!P0 FMUL R27, R27, 16777216 ;  /* 0x4b8000001b1b8820 */ /* 0x000fe20000400000 */
[----:B------:R-:W-:Y:S01]  /*26f0*/  FADD R39, R39, R24 ;  /* 0x0000001827277221 */ /* 0x000fe20000000000 */
[--C-:B------:R-:W-:Y:S01]  /*2700*/  FADD R22, R22, -R23.reuse ;  /* 0x8000001716167221 */ /* 0x100fe20000000000 */
[----:B------:R-:W-:Y:S01]  /*2710*/  FMUL R13, R18, R13 ;  /* 0x0000000d120d7220 */ /* 0x000fe20000400000 */
[----:B------:R-:W-:Y:S01]  /*2720*/  @!P2 FMUL R16, R16, 16777216 ;  /* 0x4b8000001010a820 */ /* 0x000fe20000400000 */
[----:B-1----:R-:W-:Y:S01]  /*2730*/  FMUL R28, R28, R53 ;  /* 0x000000351c1c7220 */ /* 0x002fe20000400000 */
[----:B------:R-:W-:Y:S01]  /*2740*/  @!P2 FMUL R51, R51, 16777216 ;  /* 0x4b8000003333a820 */ /* 0x000fe20000400000 */
[----:B------:R-:W-:Y:S01]  /*2750*/  FMUL R14, R22, R22 ;  /* 0x00000016160e7220 */ /* 0x000fe20000400000 */
[----:B------:R-:W-:Y:S01]  /*2760*/  FSETP.NEU.AND P2, PT, R29, RZ, PT ;  /* 0x000000ff1d00720b */ /* 0x000fe20003f4d000 */
[----:B------:R-:W-:Y:S01]  /*2770*/  @!P0 FMUL R52, R52, 16777216 ;  /* 0x4b80000034348820 */ /* 0x000fe20000400000 */
[----:B------:R-:W-:Y:S01]  /*2780*/  FFMA R22, R22, R45, R23 ;  /* 0x0000002d16167223 */ /* 0x000fe20000000017 */
[----:B------:R-:W-:Y:S01]  /*2790*/  FFMA R13, R32, R13, R39 ;  /* 0x0000000d200d7223 */ /* 0x000fe20000000027 */
[----:B------:R-:W-:Y:S01]  /*27a0*/  FSETP.GEU.AND P0, PT, |R26|, 1.175494350822287508e-38, PT ;  /* 0x008000001a00780b */ /* 0x000fe20003f0e200 */
[----:B------:R-:W0:Y:S01]  /*27b0*/  MUFU.RCP R27, R27 ;  /* 0x0000001b001b7308 */ /* 0x000e220000001000 */
[----:B------:R-:W-:Y:S01]  /*27c0*/  FSEL R28, R28, RZ, P2 ;  /* 0x000000ff1c1c7208 */ /* 0x000fe20001000000 */
[--C-:B------:R-:W-:Y:S01]  /*27d0*/  FADD R21, R21, -R22.reuse ;  /* 0x8000001615157221 */ /* 0x100fe20000000000 */
[----:B------:R-:W-:Y:S01]  /*27e0*/  FMUL R17, R26, 0.25 ;  /* 0x3e8000001a117820 */ /* 0x000fe20000400000 */
[----:B------:R-:W-:Y:S01]  /*27f0*/  FADD R38, R38, R13 ;  /* 0x0000000d26267221 */ /* 0x000fe20000000000 */
[----:B------:R-:W-:Y:S01]  /*2800*/  FMUL R14, R19, R14 ;  /* 0x0000000e130e7220 */ /* 0x000fe20000400000 */
[C---:B------:R-:W-:Y:S01]  /*2810*/  FFMA R13, R21.reuse, R28, R22 ;  /* 0x0000001c150d7223 */ /* 0x040fe20000000016 */
[----:B------:R-:W-:Y:S01]  /*2820*/  FMUL R21, R21, R21 ;  /* 0x0000001515157220 */ /* 0x000fe20000400000 */
[----:B------:R-:W-:Y:S01]  /*2830*/  FSEL R17, R17, R26, P1 ;  /* 0x0000001a11117208 */ /* 0x000fe20000800000 */
[----:B------:R-:W-:Y:S01]  /*2840*/  FFMA R14, R45, R14, R38 ;  /* 0x0000000e2d0e7223 */ /* 0x000fe20000000026 */
[----:B------:R-:W1:Y:S01]  /*2850*/  MUFU.RCP R16, R16 ;  /* 0x0000001000107308 */ /* 0x000e620000001000 */
[----:B------:R-:W-:Y:S01]  /*2860*/  FADD R18, R49, R26 ;  /* 0x0000001a31127221 */ /* 0x000fe20000000000 */
[----:B------:R-:W-:Y:S01]  /*2870*/  FMUL R21, R30, R21 ;  /* 0x000000151e157220 */ /* 0x000fe20000400000 */
[----:B------:R-:W-:Y:S01]  /*2880*/  FADD R37, R37, R14 ;  /* 0x0000000e25257221 */ /* 0x000fe20000000000 */
[----:B------:R-:W-:Y:S01]  /*2890*/  @!P0 FMUL R17, R17, 16777216 ;  /* 0x4b80000011118820 */ /* 0x000fe20000400000 */
[C---:B------:R-:W-:Y:S01]  /*28a0*/  FMUL R19, R18.reuse, 0.25 ;  /* 0x3e80000012137820 */ /* 0x040fe20000400000 */
[----:B------:R-:W-:Y:S01]  /*28b0*/  FSETP.GEU.AND P4, PT, |R18|, 1.175494350822287508e-38, PT ;  /* 0x008000001200780b */ /* 0x000fe20003f8e200 */
[----:B------:R-:W-:Y:S01]  /*28c0*/  FFMA R21, R28, R21, R37 ;  /* 0x000000151c157223 */ /* 0x000fe20000000025 */
[----:B0-----:R-:W-:Y:S01]  /*28d0*/  FMUL R27, R27, R52 ;  /* 0x000000341b1b7220 */ /* 0x001fe20000400000 */
[----:B------:R-:W-:Y:S01]  /*28e0*/  FSETP.NEU.AND P2, PT, R12, RZ, PT ;  /* 0x000000ff0c00720b */ /* 0x000fe20003f4d000 */
[----:B------:R-:W0:Y:S01]  /*28f0*/  MUFU.RCP R17, R17 ;  /* 0x0000001100117308 */ /* 0x000e220000001000 */
[----:B------:R-:W-:Y:S01]  /*2900*/  FSETP.GT.AND P1, PT, |R18|, 8.50705917302346158658e+37, PT ;  /* 0x7e8000001200780b */ /* 0x000fe20003f24200 */
[----:B------:R-:W-:Y:S01]  /*2910*/  FADD R36, R36, R21 ;  /* 0x0000001524247221 */ /* 0x000fe20000000000 */
[----:B------:R-:W-:Y:S01]  /*2920*/  FSEL R27, R27, RZ, P2 ;  /* 0x000000ff1b1b7208 */ /* 0x000fe20001000000 */
[----:B------:R-:W2:Y:S01]  /*2930*/  SHFL.BFLY PT, R21, R18, 0x10, 0x1f ;  /* 0x0e001f0012157f89 */ /* 0x000ea200000e0000 */
[----:B------:R-:W-:Y:S01]  /*2940*/  FSEL R19, R19, R18, P1 ;  /* 0x0000001213137208 */ /* 0x000fe20000800000 */
[--C-:B------:R-:W-:Y:S01]  /*2950*/  FADD R20, R20, -R13.reuse ;  /* 0x8000000d14147221 */ /* 0x100fe20000000000 */
[----:B-1----:R-:W-:Y:S01]  /*2960*/  FMUL R16, R16, R51 ;  /* 0x0000003310107220 */ /* 0x002fe20000400000 */
[----:B------:R-:W-:Y:S01]  /*2970*/  FSETP.NEU.AND P2, PT, R15, RZ, PT ;  /* 0x000000ff0f00720b */ /* 0x000fe20003f4d000 */
[----:B------:R-:W-:Y:S01]  /*2980*/  @!P0 FMUL R50, R50, 16777216 ;  /* 0x4b80000032328820 */ /* 0x000fe20000400000 */
[C---:B------:R-:W-:Y:S01]  /*2990*/  FFMA R14, R20.reuse, R27, R13 ;  /* 0x0000001b140e7223 */ /* 0x040fe2000000000d */
[----:B------:R-:W-:Y:S01]  /*29a0*/  @!P4 FMUL R19, R19, 16777216 ;  /* 0x4b8000001313c820 */ /* 0x000fe20000400000 */
[----:B------:R-:W-:Y:S01]  /*29b0*/  FMUL R20, R20, R20 ;  /* 0x0000001414147220 */ /* 0x000fe20000400000 */
[----:B------:R-:W-:Y:S01]  /*29c0*/  FSEL R16, R16, RZ, P2 ;  /* 0x000000ff10107208 */ /* 0x000fe20001000000 */
[--C-:B------:R-:W-:Y:S01]  /*29d0*/  FADD R13, R11, -R14.reuse ;  /* 0x8000000e0b0d7221 */ /* 0x100fe20000000000 */
[----:B------:R-:W-:Y:S01]  /*29e0*/  FMUL R22, R49, 0.25 ;  /* 0x3e80000031167820 */ /* 0x000fe20000400000 */
[----:B------:R-:W-:Y:S01]  /*29f0*/  FMUL R20, R29, R20 ;  /* 0x000000141d147220 */ /* 0x000fe20000400000 */
[----:B------:R-:W1:Y:S01]  /*2a00*/  MUFU.RCP R19, R19 ;  /* 0x0000001300137308 */ /* 0x000e620000001000 */
[----:B0-----:R-:W-:Y:S01]  /*2a10*/  FMUL R50, R17, R50 ;  /* 0x0000003211327220 */ /* 0x001fe20000400000 */
[----:B------:R-:W-:Y:S01]  /*2a20*/  FFMA R17, R13, R16, R14 ;  /* 0x000000100d117223 */ /* 0x000fe2000000000e */
[----:B------:R-:W-:Y:S01]  /*2a30*/  FFMA R20, R27, R20, R36 ;  /* 0x000000141b147223 */ /* 0x000fe20000000024 */
[----:B------:R-:W-:Y:S01]  /*2a40*/  FMUL R13, R13, R13 ;  /* 0x0000000d0d0d7220 */ /* 0x000fe20000400000 */
[----:B------:R-:W-:Y:S01]  /*2a50*/  FSEL R22, R22, R49, P1 ;  /* 0x0000003116167208 */ /* 0x000fe20000800000 */
[----:B------:R-:W-:Y:S01]  /*2a60*/  IMAD.MOV.U32 R84, RZ, RZ, -0x800000 ;  /* 0xff800000ff547424 */ /* 0x000fe200078e00ff */
[----:B------:R-:W-:Y:S01]  /*2a70*/  FADD R35, R35, R20 ;  /* 0x0000001423237221 */ /* 0x000fe20000000000 */
[----:B------:R-:W-:Y:S01]  /*2a80*/  FMUL R13, R12, R13 ;  /* 0x0000000d0c0d7220 */ /* 0x000fe20000400000 */
[----:B------:R-:W-:Y:S01]  /*2a90*/  FSETP.NEU.AND P0, PT, R26, RZ, PT ;  /* 0x000000ff1a00720b */ /* 0x000fe20003f0d000 */
[----:B------:R-:W-:Y:S01]  /*2aa0*/  @!P4 FMUL R22, R22, 16777216 ;  /* 0x4b8000001616c820 */ /* 0x000fe20000400000 */
[----:B------:R-:W-:Y:S01]  /*2ab0*/  FADD R12, R10, -R17 ;  /* 0x800000110a0c7221 */ /* 0x000fe20000000000 */
[----:B------:R-:W-:Y:S01]  /*2ac0*/  FFMA R13, R16, R13, R35 ;  /* 0x0000000d100d7223 */ /* 0x000fe20000000023 */
[----:B--2---:R-:W-:Y:S01]  /*2ad0*/  FADD R16, R18, R21 ;  /* 0x0000001512107221 */ /* 0x004fe20000000000 */
[----:B------:R-:W-:Y:S01]  /*2ae0*/  FSEL R50, R50, RZ, P0 ;  /* 0x000000ff32327208 */ /* 0x000fe20000000000 */
[----:B------:R-:W-:Y:S01]  /*2af0*/  FMUL R14, R12, R12 ;  /* 0x0000000c0c0e7220 */ /* 0x000fe20000400000 */
[----:B-1----:R-:W-:Y:S01]  /*2b00*/  FMUL R19, R19, R22 ;  /* 0x0000001613137220 */ /* 0x002fe20000400000 */
[----:B------:R-:W-:Y:S01]  /*2b10*/  FSETP.NEU.AND P1, PT, R18, RZ, PT ;  /* 0x000000ff1200720b */ /* 0x000fe20003f2d000 */
[----:B------:R-:W0:Y:S01]  /*2b20*/  SHFL.BFLY PT, R23, R16, 0x8, 0x1f ;  /* 0x0d001f0010177f89 */ /* 0x000e2200000e0000 */
[----:B------:R-:W-:Y:S01]  /*2b30*/  FSETP.GEU.AND P2, PT, |R16|, 1.175494350822287508e-38, PT ;  /* 0x008000001000780b */ /* 0x000fe20003f4e200 */
[----:B------:R-:W-:Y:S01]  /*2b40*/  FFMA R12, R12, R50, R17 ;  /* 0x000000320c0c7223 */ /* 0x000fe20000000011 */
[C---:B------:R-:W-:Y:S01]  /*2b50*/  FMUL R17, R16.reuse, 0.25 ;  /* 0x3e80000010117820 */ /* 0x040fe20000400000 */
[----:B------:R-:W-:Y:S01]  /*2b60*/  FSETP.GT.AND P0, PT, |R16|, 8.50705917302346158658e+37, PT ;  /* 0x7e8000001000780b */ /* 0x000fe20003f04200 */
[----:B------:R-:W-:Y:S01]  /*2b70*/  FADD R13, R34, R13 ;  /* 0x0000000d220d7221 */ /* 0x000fe20000000000 */
[----:B------:R-:W-:Y:S01]  /*2b80*/  FMUL R14, R15, R14 ;  /* 0x0000000e0f0e7220 */ /* 0x000fe20000400000 */
[----:B------:R-:W-:Y:S01]  /*2b90*/  FSEL R19, R19, RZ, P1 ;  /* 0x000000ff13137208 */ /* 0x000fe20000800000 */
[--C-:B------:R-:W-:Y:S01]  /*2ba0*/  FADD R15, R9, -R12.reuse ;  /* 0x8000000c090f7221 */ /* 0x100fe20000000000 */
[----:B------:R-:W-:Y:S01]  /*2bb0*/  FSEL R17, R17, R16, P0 ;  /* 0x0000001011117208 */ /* 0x000fe20000000000 */
[----:B------:R-:W-:Y:S01]  /*2bc0*/  FFMA R14, R50, R14, R13 ;  /* 0x0000000e320e7223 */ /* 0x000fe2000000000d */
[----:B------:R-:W-:Y:S01]  /*2bd0*/  FSETP.NEU.AND P1, PT, R16, RZ, PT ;  /* 0x000000ff1000720b */ /* 0x000fe20003f2d000 */
[C---:B------:R-:W-:Y:S01]  /*2be0*/  FMUL R13, R15.reuse, R15 ;  /* 0x0000000f0f0d7220 */ /* 0x040fe20000400000 */
[----:B------:R-:W-:Y:S01]  /*2bf0*/  FFMA R12, R15, R19, R12 ;  /* 0x000000130f0c7223 */ /* 0x000fe2000000000c */
[----:B------:R-:W-:Y:S01]  /*2c00*/  @!P2 FMUL R17, R17, 16777216 ;  /* 0x4b8000001111a820 */ /* 0x000fe20000400000 */
[----:B------:R-:W-:Y:S01]  /*2c10*/  FADD R14, R33, R14 ;  /* 0x0000000e210e7221 */ /* 0x000fe20000000000 */
[----:B------:R-:W-:Y:S01]  /*2c20*/  FMUL R13, R26, R13 ;  /* 0x0000000d1a0d7220 */ /* 0x000fe20000400000 */
[----:B------:R-:W-:Y:S01]  /*2c30*/  @P0 FMUL R21, R21, 0.25 ;  /* 0x3e80000015150820 */ /* 0x000fe20000400000 */
[----:B------:R-:W1:Y:S01]  /*2c40*/  SHFL.BFLY PT, R15, R12, 0x10, 0x1f ;  /* 0x0e001f000c0f7f89 */ /* 0x000e6200000e0000 */
[----:B------:R-:W2:Y:S01]  /*2c50*/  MUFU.RCP R20, R17 ;  /* 0x0000001100147308 */ /* 0x000ea20000001000 */
[----:B------:R-:W-:Y:S01]  /*2c60*/  FFMA R13, R19, R13, R14 ;  /* 0x0000000d130d7223 */ /* 0x000fe2000000000e */
[----:B------:R-:W-:Y:S01]  /*2c70*/  @!P2 FMUL R21, R21, 16777216 ;  /* 0x4b8000001515a820 */ /* 0x000fe20000400000 */
[----:B------:R-:W-:Y:S01]  /*2c80*/  IMAD.MOV.U32 R71, RZ, RZ, -0x800000 ;  /* 0xff800000ff477424 */ /* 0x000fe200078e00ff */
[----:B0-----:R-:W-:-:S02]  /*2c90*/  FADD R19, R16, R23 ;  /* 0x0000001710137221 */ /* 0x001fc40000000000 */
[----:B------:R-:W0:Y:S01]  /*2ca0*/  SHFL.BFLY PT, R14, R13, 0x10, 0x1f ;  /* 0x0e001f000d0e7f89 */ /* 0x000e2200000e0000 */
[----:B------:R-:W-:Y:S01]  /*2cb0*/  IMAD.MOV.U32 R74, RZ, RZ, -0x800000 ;  /* 0xff800000ff4a7424 */ /* 0x000fe200078e00ff */
[C---:B------:R-:W-:Y:S01]  /*2cc0*/  FMUL R22, R19.reuse, 0.25 ;  /* 0x3e80000013167820 */ /* 0x040fe20000400000 */
[C---:B------:R-:W-:Y:S01]  /*2cd0*/  FSETP.GEU.AND P2, PT, |R19|.reuse, 1.175494350822287508e-38, PT ;  /* 0x008000001300780b */ /* 0x040fe20003f4e200 */
[----:B------:R-:W3:Y:S01]  /*2ce0*/  SHFL.BFLY PT, R24, R19, 0x4, 0x1f ;  /* 0x0c801f0013187f89 */ /* 0x000ee200000e0000 */
[----:B------:R-:W-:Y:S01]  /*2cf0*/  FSETP.GT.AND P0, PT, |R19|, 8.50705917302346158658e+37, PT ;  /* 0x7e8000001300780b */ /* 0x000fe20003f04200 */
[----:B------:R-:W-:Y:S02]  /*2d00*/  IMAD.MOV.U32 R76, RZ, RZ, -0x800000 ;  /* 0xff800000ff4c7424 */ /* 0x000fe400078e00ff */
[----:B------:R-:W-:Y:S01]  /*2d10*/  IMAD.MOV.U32 R69, RZ, RZ, -0x800000 ;  /* 0xff800000ff457424 */ /* 0x000fe200078e00ff */
[----:B--2---:R-:W-:Y:S01]  /*2d20*/  FMUL R20, R20, R21 ;  /* 0x0000001514147220 */ /* 0x004fe20000400000 */
[----:B------:R-:W-:Y:S01]  /*2d30*/  FSEL R22, R22, R19, P0 ;  /* 0x0000001316167208 */ /* 0x000fe20000000000 */
[----:B------:R-:W-:-:S02]  /*2d40*/  IMAD.MOV.U32 R68, RZ, RZ, -0x800000 ;  /* 0xff800000ff447424 */ /* 0x000fc400078e00ff */
[----:B------:R-:W-:Y:S01]  /*2d50*/  IMAD.MOV.U32 R70, RZ, RZ, 0x7f800000 ;  /* 0x7f800000ff467424 */ /* 0x000fe200078e00ff */
[----:B------:R-:W-:Y:S01]  /*2d60*/  FSEL R20, R20, RZ, P1 ;  /* 0x000000ff14147208 */ /* 0x000fe20000800000 */
[----:B------:R-:W-:Y:S01]  /*2d70*/  IMAD.MOV.U32 R87, RZ, RZ, 0x7f800000 ;  /* 0x7f800000ff577424 */ /* 0x000fe200078e00ff */
[----:B-1----:R-:W-:Y:S01]  /*2d80*/  FADD R15, -R12, R15 ;  /* 0x0000000f0c0f7221 */ /* 0x002fe20000000100 */
[----:B------:R-:W-:Y:S01]  /*2d90*/  @!P2 FMUL R22, R22, 16777216 ;  /* 0x4b8000001616a820 */ /* 0x000fe20000400000 */
[----:B------:R-:W-:Y:S01]  /*2da0*/  @P0 FMUL R23, R23, 0.25 ;  /* 0x3e80000017170820 */ /* 0x000fe20000400000 */
[----:B------:R-:W-:Y:S01]  /*2db0*/  FSETP.NEU.AND P1, PT, R19, RZ, PT ;  /* 0x000000ff1300720b */ /* 0x000fe20003f2d000 */
[C---:B------:R-:W-:Y:S01]  /*2dc0*/  FMUL R17, R15.reuse, R15 ;  /* 0x0000000f0f117220 */ /* 0x040fe20000400000 */
[----:B------:R-:W-:Y:S01]  /*2dd0*/  FFMA R12, R15, R20, R12 ;  /* 0x000000140f0c7223 */ /* 0x000fe2000000000c */
[----:B------:R-:W-:Y:S01]  /*2de0*/  @!P2 FMUL R23, R23, 16777216 ;  /* 0x4b8000001717a820 */ /* 0x000fe20000400000 */
[----:B0-----:R-:W-:Y:S01]  /*2df0*/  FADD R13, R13, R14 ;  /* 0x0000000e0d0d7221 */ /* 0x001fe20000000000 */
[----:B------:R-:W-:Y:S01]  /*2e00*/  FMUL R17, R18, R17 ;  /* 0x0000001112117220 */ /* 0x000fe20000400000 */
[----:B------:R-:W0:Y:S01]  /*2e10*/  MUFU.RCP R22, R22 ;  /* 0x0000001600167308 */ /* 0x000e220000001000 */
[----:B------:R-:W1:Y:S01]  /*2e20*/  SHFL.BFLY PT, R15, R12, 0x8, 0x1f ;  /* 0x0d001f000c0f7f89 */ /* 0x000e6200000e0000 */
[----:B------:R-:W-:Y:S01]  /*2e30*/  IMAD.MOV.U32 R72, RZ, RZ, 0x7f800000 ;  /* 0x7f800000ff487424 */ /* 0x000fe200078e00ff */
[----:B------:R-:W-:Y:S01]  /*2e40*/  FFMA R13, R20, R17, R13 ;  /* 0x00000011140d7223 */ /* 0x000fe2000000000d */
[----:B---3--:R-:W-:Y:S01]  /*2e50*/  FADD R18, R19, R24 ;  /* 0x0000001813127221 */ /* 0x008fe20000000000 */
[----:B------:R-:W-:-:S02]  /*2e60*/  IMAD.MOV.U32 R92, RZ, RZ, 0x7f800000 ;  /* 0x7f800000ff5c7424 */ /* 0x000fc400078e00ff */
[----:B------:R-:W-:Y:S01]  /*2e70*/  IMAD.MOV.U32 R85, RZ, RZ, 0x7f800000 ;  /* 0x7f800000ff557424 */ /* 0x000fe200078e00ff */
[----:B------:R-:W2:Y:S01]  /*2e80*/  SHFL.BFLY PT, R14, R13, 0x8, 0x1f ;  /* 0x0d001f000d0e7f89 */ /* 0x000ea200000e0000 */
[C---:B------:R-:W-:Y:S01]  /*2e90*/  FSETP.GEU.AND P2, PT, |R18|.reuse, 1.175494350822287508e-38, PT ;  /* 0x008000001200780b */ /* 0x040fe20003f4e200 */
[C---:B------:R-:W-:Y:S01]  /*2ea0*/  FMUL R17, R18.reuse, 0.25 ;  /* 0x3e80000012117820 */ /* 0x040fe20000400000 */
[----:B------:R-:W-:Y:S01]  /*2eb0*/  FSETP.GT.AND P0, PT, |R18|, 8.50705917302346158658e+37, PT ;  /* 0x7e8000001200780b */ /* 0x000fe20003f04200 */
[----:B------:R-:W3:Y:S01]  /*2ec0*/  SHFL.BFLY PT, R21, R18, 0x2, 0x1f ;  /* 0x0c401f0012157f89 */ /* 0x000ee200000e0000 */
[----:B------:R-:W-:Y:S02]  /*2ed0*/  IMAD.MOV.U32 R75, RZ, RZ, 0x7f800000 ;  /* 0x7f800000ff4b7424 */ /* 0x000fe400078e00ff */
[----:B------:R-:W-:Y:S01]  /*2ee0*/  FSEL R20, R17, R18, P0 ;  /* 0x0000001211147208 */ /* 0x000fe20000000000 */
[----:B0-----:R-:W-:Y:S01]  /*2ef0*/  FMUL R23, R22, R23 ;  /* 0x0000001716177220 */ /* 0x001fe20000400000 */
[----:B------:R-:W-:-:S02]  /*2f00*/  IMAD.MOV.U32 R90, RZ, RZ, 0x7f800000 ;  /* 0x7f800000ff5a7424 */ /* 0x000fc400078e00ff */
[----:B------:R-:W-:Y:S02]  /*2f10*/  IMAD.MOV.U32 R88, RZ, RZ, 0x7f800000 ;  /* 0x7f800000ff587424 */ /* 0x000fe400078e00ff */
[----:B------:R-:W-:Y:S01]  /*2f20*/  FSEL R23, R23, RZ, P1 ;  /* 0x000000ff17177208 */ /* 0x000fe20000800000 */
[----:B------:R-:W-:Y:S01]  /*2f30*/  @!P2 FMUL R20, R20, 16777216 ;  /* 0x4b8000001414a820 */ /* 0x000fe20000400000 */
[----:B------:R-:W-:Y:S01]  /*2f40*/  FSETP.NEU.AND P1, PT, R18, RZ, PT ;  /* 0x000000ff1200720b */ /* 0x000fe20003f2d000 */
[----:B------:R-:W-:Y:S01]  /*2f50*/  @P0 FMUL R24, R24, 0.25 ;  /* 0x3e80000018180820 */ /* 0x000fe20000400000 */
[----:B-1----:R-:W-:Y:S01]  /*2f60*/  FADD R15, -R12, R15 ;  /* 0x0000000f0c0f7221 */ /* 0x002fe20000000100 */
[----:B------:R-:W-:Y:S02]  /*2f70*/  IMAD.MOV.U32 R89, RZ, RZ, 0x7f800000 ;  /* 0x7f800000ff597424 */ /* 0x000fe400078e00ff */
[----:B------:R-:W-:Y:S01]  /*2f80*/  @!P2 FMUL R24, R24, 16777216 ;  /* 0x4b8000001818a820 */ /* 0x000fe20000400000 */
[C---:B------:R-:W-:Y:S01]  /*2f90*/  FMUL R17, R15.reuse, R15 ;  /* 0x0000000f0f117220 */ /* 0x040fe20000400000 */
[----:B------:R-:W-:Y:S01]  /*2fa0*/  FFMA R12, R15, R23, R12 ;  /* 0x000000170f0c7223 */ /* 0x000fe2000000000c */
[----:B------:R-:W-:Y:S01]  /*2fb0*/  IMAD.MOV.U32 R81, RZ, RZ, 0x7f800000 ;  /* 0x7f800000ff517424 */ /* 0x000fe200078e00ff */
[----:B--2---:R-:W-:Y:S01]  /*2fc0*/  FADD R14, R13, R14 ;  /* 0x0000000e0d0e7221 */ /* 0x004fe20000000000 */
[----:B------:R-:W-:Y:S01]  /*2fd0*/  FMUL R17, R16, R17 ;  /* 0x0000001110117220 */ /* 0x000fe20000400000 */
[----:B------:R-:W-:Y:S01]  /*2fe0*/  IMAD.MOV.U32 R91, RZ, RZ, 0x7f800000 ;  /* 0x7f800000ff5b7424 */ /* 0x000fe200078e00ff */
[----:B------:R-:W0:Y:S01]  /*2ff0*/  SHFL.BFLY PT, R13, R12, 0x4, 0x1f ;  /* 0x0c801f000c0d7f89 */ /* 0x000e2200000e0000 */
[----:B---3--:R-:W-:Y:S01]  /*3000*/  FADD R22, R18, R21 ;  /* 0x0000001512167221 */ /* 0x008fe20000000000 */
[----:B------:R-:W-:-:S02]  /*3010*/  FFMA R14, R23, R17, R14 ;  /* 0x00000011170e7223 */ /* 0x000fc4000000000e */
[----:B------:R-:W1:Y:S01]  /*3020*/  MUFU.RCP R17, R20 ;  /* 0x0000001400117308 */ /* 0x000e620000001000 */
[C---:B------:R-:W-:Y:S01]  /*3030*/  FMUL R23, R22.reuse, 0.25 ;  /* 0x3e80000016177820 */ /* 0x040fe20000400000 */
[C---:B------:R-:W-:Y:S01]  /*3040*/  FSETP.GEU.AND P2, PT, |R22|.reuse, 1.175494350822287508e-38, PT ;  /* 0x008000001600780b */ /* 0x040fe20003f4e200 */
[----:B------:R-:W2:Y:S01]  /*3050*/  SHFL.BFLY PT, R15, R14, 0x4, 0x1f ;  /* 0x0c801f000e0f7f89 */ /* 0x000ea200000e0000 */
[----:B------:R-:W-:-:S03]  /*3060*/  FSETP.GT.AND P0, PT, |R22|, 8.50705917302346158658e+37, PT ;  /* 0x7e8000001600780b */ /* 0x000fc60003f04200 */
[----:B------:R-:W3:Y:S01]  /*3070*/  SHFL.BFLY PT, R25, R22, 0x1, 0x1f ;  /* 0x0c201f0016197f89 */ /* 0x000ee200000e0000 */
[----:B------:R-:W-:-:S07]  /*3080*/  FSEL R23, R23, R22, P0 ;  /* 0x0000001617177208 */ /* 0x000fce0000000000 */
[----:B------:R-:W-:Y:S01]  /*3090*/  @!P2 FMUL R23, R23, 16777216 ;  /* 0x4b8000001717a820 */ /* 0x000fe20000400000 */
[----:B-1----:R-:W-:Y:S01]  /*30a0*/  FMUL R17, R17, R24 ;  /* 0x0000001811117220 */ /* 0x002fe20000400000 */
[----:B------:R-:W-:Y:S01]  /*30b0*/  @P0 FMUL R21, R21, 0.25 ;  /* 0x3e80000015150820 */ /* 0x000fe20000400000 */
[----:B------:R-:W-:Y:S01]  /*30c0*/  FSETP.NEU.AND P0, PT, R22, RZ, PT ;  /* 0x000000ff1600720b */ /* 0x000fe20003f0d000 */
[----:B0-----:R-:W-:Y:S02]  /*30d0*/  FADD R13, -R12, R13 ;  /* 0x0000000d0c0d7221 */ /* 0x001fe40000000100 */
[----:B------:R-:W-:Y:S01]  /*30e0*/  FSEL R17, R17, RZ, P1 ;  /* 0x000000ff11117208 */ /* 0x000fe20000800000 */
[----:B------:R-:W-:Y:S01]  /*30f0*/  @!P2 FMUL R21, R21, 16777216 ;  /* 0x4b8000001515a820 */ /* 0x000fe20000400000 */
[----:B------:R-:W-:Y:S01]  /*3100*/  ISETP.GE.AND P2, PT, R0, 0x8, PT ;  /* 0x000000080000780c */ /* 0x000fe20003f46270 */
[C---:B------:R-:W-:Y:S02]  /*3110*/  FMUL R16, R13.reuse, R13 ;  /* 0x0000000d0d107220 */ /* 0x040fe40000400000 */
[----:B------:R-:W-:Y:S01]  /*3120*/  FFMA R12, R13, R17, R12 ;  /* 0x000000110d0c7223 */ /* 0x000fe2000000000c */
[----:B--2---:R-:W-:Y:S01]  /*3130*/  FADD R14, R14, R15 ;  /* 0x0000000f0e0e7221 */ /* 0x004fe20000000000 */
[----:B------:R-:W-:-:S03]  /*3140*/  FMUL R16, R19, R16 ;  /* 0x0000001013107220 */ /* 0x000fc60000400000 */
[----:B------:R-:W0:Y:S01]  /*3150*/  SHFL.BFLY PT, R13, R12, 0x2, 0x1f ;  /* 0x0c401f000c0d7f89 */ /* 0x000e2200000e0000 */
[----:B------:R-:W-:Y:S01]  /*3160*/  FFMA R14, R17, R16, R14 ;  /* 0x00000010110e7223 */ /* 0x000fe2000000000e */
[----:B---3--:R-:W-:Y:S01]  /*3170*/  FADD R20, R22, R25 ;  /* 0x0000001916147221 */ /* 0x008fe20000000000 */
[----:B------:R1:W2:Y:S03]  /*3180*/  MUFU.RCP R16, R23 ;  /* 0x0000001700107308 */ /* 0x0002a60000001000 */
[----:B------:R-:W3:Y:S01]  /*3190*/  SHFL.BFLY PT, R15, R14, 0x2, 0x1f ;  /* 0x0c401f000e0f7f89 */ /* 0x000ee200000e0000 */
[C---:B------:R-:W-:Y:S01]  /*31a0*/  FSETP.GEU.AND P1, PT, |R20|.reuse, 1.175494350822287508e-38, PT ;  /* 0x008000001400780b */ /* 0x040fe20003f2e200 */
[----:B------:R-:W-:Y:S01]  /*31b0*/  FMUL R19, R20, 0.25 ;  /* 0x3e80000014137820 */ /* 0x000fe20000400000 */
[----:B-1----:R-:W-:Y:S01]  /*31c0*/  IMAD.MOV.U32 R23, RZ, RZ, 0x7f800000 ;  /* 0x7f800000ff177424 */ /* 0x002fe200078e00ff */
[----:B--2---:R-:W-:Y:S01]  /*31d0*/  FMUL R16, R16, R21 ;  /* 0x0000001510107220 */ /* 0x004fe20000400000 */
[----:B------:R-:W-:-:S04]  /*31e0*/  SHF.R.U32.HI R21, RZ, 0x5, R6 ;  /* 0x00000005ff157819 */ /* 0x000fc80000011606 */
[----:B------:R-:W-:Y:S01]  /*31f0*/  FSEL R16, R16, RZ, P0 ;  /* 0x000000ff10107208 */ /* 0x000fe20000000000 */
[----:B0-----:R-:W-:Y:S01]  /*3200*/  FADD R13, -R12, R13 ;  /* 0x0000000d0c0d7221 */ /* 0x001fe20000000100 */
[----:B------:R-:W-:-:S03]  /*3210*/  FSETP.GT.AND P0, PT, |R20|, 8.50705917302346158658e+37, PT ;  /* 0x7e8000001400780b */ /* 0x000fc60003f04200 */
[C---:B------:R-:W-:Y:S01]  /*3220*/  FMUL R17, R13.reuse, R13 ;  /* 0x0000000d0d117220 */ /* 0x040fe20000400000 */
[----:B------:R-:W-:Y:S01]  /*3230*/  FFMA R12, R13, R16, R12 ;  /* 0x000000100d0c7223 */ /* 0x000fe2000000000c */
[----:B---3--:R-:W-:Y:S01]  /*3240*/  FADD R15, R14, R15 ;  /* 0x0000000f0e0f7221 */ /* 0x008fe20000000000 */
[----:B------:R-:W-:Y:S01]  /*3250*/  FSEL R19, R19, R20, P0 ;  /* 0x0000001413137208 */ /* 0x000fe20000000000 */
[----:B------:R-:W-:Y:S01]  /*3260*/  FMUL R17, R18, R17 ;  /* 0x0000001112117220 */ /* 0x000fe20000400000 */
[----:B------:R-:W-:Y:S01]  /*3270*/  SHF.R.U32.HI R18, RZ, 0x5, R0 ;  /* 0x00000005ff127819 */ /* 0x000fe20000011600 */
[----:B------:R-:W0:Y:S02]  /*3280*/  SHFL.BFLY PT, R13, R12, 0x1, 0x1f ;  /* 0x0c201f000c0d7f89 */ /* 0x000e2400000e0000 */
[----:B------:R-:W-:Y:S01]  /*3290*/  FFMA R15, R16, R17, R15 ;  /* 0x00000011100f7223 */ /* 0x000fe2000000000f */
[----:B------:R-:W-:Y:S01]  /*32a0*/  @!P1 FMUL R19, R19, 16777216 ;  /* 0x4b80000013139820 */ /* 0x000fe20000400000 */
[----:B------:R-:W-:Y:S01]  /*32b0*/  @P0 FMUL R25, R25, 0.25 ;  /* 0x3e80000019190820 */ /* 0x000fe20000400000 */
[----:B------:R-:W-:-:S02]  /*32c0*/  FSETP.NEU.AND P0, PT, R20, RZ, PT ;  /* 0x000000ff1400720b */ /* 0x000fc40003f0d000 */
[----:B------:R-:W1:Y:S01]  /*32d0*/  SHFL.BFLY PT, R14, R15, 0x1, 0x1f ;  /* 0x0c201f000f0e7f89 */ /* 0x000e6200000e0000 */
[----:B------:R-:W2:Y:S01]  /*32e0*/  MUFU.RCP R16, R19 ;  /* 0x0000001300107308 */ /* 0x000ea20000001000 */
[----:B------:R-:W-:Y:S01]  /*32f0*/  @!P1 FMUL R25, R25, 16777216 ;  /* 0x4b80000019199820 */ /* 0x000fe20000400000 */
[----:B------:R-:W-:Y:S02]  /*3300*/  LOP3.LUT P1, RZ, R0, 0x1f, RZ, 0xc0, !PT ;  /* 0x0000001f00ff7812 */ /* 0x000fe4000782c0ff */
[----:B------:R-:W-:-:S04]  /*3310*/  SGXT.U32 R18, R18, 0x2 ;  /* 0x000000021212781a */ /* 0x000fc80000000000 */
[----:B------:R-:W-:Y:S01]  /*3320*/  LOP3.LUT R18, R21, R18, RZ, 0xfc, !PT ;  /* 0x0000001215127212 */ /* 0x000fe200078efcff */
[----:B------:R-:W-:-:S06]  /*3330*/  IMAD.MOV.U32 R21, RZ, RZ, -0x800000 ;  /* 0xff800000ff157424 */ /* 0x000fcc00078e00ff */
[----:B------:R-:W-:Y:S01]  /*3340*/  @!P1 STS [R18.X4+0x40], R20 ;  /* 0x0000401412009388 */ /* 0x000fe20000004800 */
[----:B0-----:R-:W-:Y:S01]  /*3350*/  FADD R13, -R12, R13 ;  /* 0x0000000d0c0d7221 */ /* 0x001fe20000000100 */
[----:B--2---:R-:W-:Y:S01]  /*3360*/  FMUL R16, R16, R25 ;  /* 0x0000001910107220 */ /* 0x004fe20000400000 */
[----:B------:R-:W-:Y:S02]  /*3370*/  IMAD.MOV.U32 R25, RZ, RZ, 0x1800 ;  /* 0x00001800ff197424 */ /* 0x000fe400078e00ff */
[----:B------:R-:W-:Y:S02]  /*3380*/  FMUL R17, R13, R13 ;  /* 0x0000000d0d117220 */ /* 0x000fe40000400000 */
[----:B------:R-:W-:Y:S01]  /*3390*/  FSEL R16, R16, RZ, P0 ;  /* 0x000000ff10107208 */ /* 0x000fe20000000000 */
[----:B-1----:R-:W-:Y:S01]  /*33a0*/  FADD R15, R15, R14 ;  /* 0x0000000e0f0f7221 */ /* 0x002fe20000000000 */
[----:B------:R-:W-:Y:S01]  /*33b0*/  FMUL R17, R22, R17 ;  /* 0x0000001116117220 */ /* 0x000fe20000400000 */
[----:B------:R-:W-:-:S02]  /*33c0*/  IMAD.MOV.U32 R22, RZ, RZ, -0x800000 ;  /* 0xff800000ff167424 */ /* 0x000fc400078e00ff */
[----:B------:R-:W-:Y:S01]  /*33d0*/  FFMA R13, R13, R16, R12 ;  /* 0x000000100d0d7223 */ /* 0x000fe2000000000c */
[----:B------:R-:W-:Y:S01]  /*33e0*/  FFMA R17, R16, R17, R15 ;  /* 0x0000001110117223 */ /* 0x000fe2000000000f */
[----:B------:R-:W-:-:S03]  /*33f0*/  IMAD R78, R2, R25, 0xc00 ;  /* 0x00000c00024e7424 */ /* 0x000fc600078e0219 */
[----:B------:R-:W-:Y:S04]  /*3400*/  @!P1 STS [R18.X4], R13 ;  /* 0x0000000d12009388 */ /* 0x000fe80000004800 */
[----:B------:R-:W-:Y:S04]  /*3410*/  @!P1 STS [R18.X4+0x20], R17 ;  /* 0x0000201112009388 */ /* 0x000fe80000004800 */
[----:B------:R-:W-:Y:S06]  /*3420*/  BAR.SYNC.DEFER_BLOCKING 0x0 ;  /* 0x0000000000007b1d */ /* 0x000fec0000010000 */
[----:B------:R-:W0:Y:S04]  /*3430*/  @!P2 LDS R11, [R0.X4+0x40] ;  /* 0x00004000000ba984 */ /* 0x000e280000004800 */
[----:B------:R-:W1:Y:S04]  /*3440*/  @!P2 LDS R10, [R0.X4] ;  /* 0x00000000000aa984 */ /* 0x000e680000004800 */
[----:B------:R-:W-:Y:S04]  /*3450*/  @!P2 LDS R9, [R0.X4+0x20] ;  /* 0x000020000009a984 */ /* 0x000fe80000004800 */
[----:B0-----:R-:W0:Y:S04]  /*3460*/  SHFL.BFLY PT, R14, R11, 0x2, 0x1f ;  /* 0x0c401f000b0e7f89 */ /* 0x001e2800000e0000 */
[----:B-1----:R-:W1:Y:S01]  /*3470*/  SHFL.BFLY PT, R13, R10, 0x2, 0x1f ;  /* 0x0c401f000a0d7f89 */ /* 0x002e6200000e0000 */
[----:B0-----:R-:W-:-:S04]  /*3480*/  FADD R15, R11, R14 ;  /* 0x0000000e0b0f7221 */ /* 0x001fc80000000000 */
[C---:B------:R-:W-:Y:S01]  /*3490*/  FMUL R12, R15.reuse, 0.25 ;  /* 0x3e8000000f0c7820 */ /* 0x040fe20000400000 */
[C---:B------:R-:W-:Y:S01]  /*34a0*/  FSETP.GEU.AND P2, PT, |R15|.reuse, 1.175494350822287508e-38, PT ;  /* 0x008000000f00780b */ /* 0x040fe20003f4e200 */
[----:B------:R-:W0:Y:S01]  /*34b0*/  SHFL.BFLY PT, R20, R15, 0x1, 0x1f ;  /* 0x0c201f000f147f89 */ /* 0x000e2200000e0000 */
[----:B------:R-:W-:Y:S01]  /*34c0*/  FSETP.GT.AND P0, PT, |R15|, 8.50705917302346158658e+37, PT ;  /* 0x7e8000000f00780b */ /* 0x000fe20003f04200 */
[----:B-1----:R-:W-:-:S03]  /*34d0*/  FADD R13, -R10, R13 ;  /* 0x0000000d0a0d7221 */ /* 0x002fc60000000100 */
[----:B------:R-:W-:Y:S02]  /*34e0*/  FSEL R16, R12, R15, P0 ;  /* 0x0000000f0c107208 */ /* 0x000fe40000000000 */
[----:B------:R-:W1:Y:S05]  /*34f0*/  SHFL.BFLY PT, R12, R9, 0x2, 0x1f ;  /* 0x0c401f00090c7f89 */ /* 0x000e6a00000e0000 */
[----:B------:R-:W-:Y:S02]  /*3500*/  @!P2 FMUL R16, R16, 16777216 ;  /* 0x4b8000001010a820 */ /* 0x000fe40000400000 */
[----:B------:R-:W-:Y:S01]  /*3510*/  @P0 FMUL R14, R14, 0.25 ;  /* 0x3e8000000e0e0820 */ /* 0x000fe20000400000 */
[C---:B------:R-:W-:Y:S01]  /*3520*/  FSETP.NEU.AND P0, PT, R15.reuse, RZ, PT ;  /* 0x000000ff0f00720b */ /* 0x040fe20003f0d000 */
[----:B------:R-:W2:Y:S02]  /*3530*/  MUFU.RCP R17, R16 ;  /* 0x0000001000117308 */ /* 0x000ea40000001000 */
[----:B------:R-:W-:Y:S01]  /*3540*/  @!P2 FMUL R14, R14, 16777216 ;  /* 0x4b8000000e0ea820 */ /* 0x000fe20000400000 */
[----:B0-----:R-:W-:-:S04]  /*3550*/  FADD R19, R15, R20 ;  /* 0x000000140f137221 */ /* 0x001fc80000000000 */
[C---:B------:R-:W-:Y:S01]  /*3560*/  FMUL R18, R19.reuse, 0.25 ;  /* 0x3e80000013127820 */ /* 0x040fe20000400000 */
[----:B------:R-:W-:Y:S01]  /*3570*/  FSETP.GEU.AND P2, PT, |R19|, 1.175494350822287508e-38, PT ;  /* 0x008000001300780b */ /* 0x000fe20003f4e200 */
[----:B-1----:R-:W-:Y:S01]  /*3580*/  FADD R12, R9, R12 ;  /* 0x0000000c090c7221 */ /* 0x002fe20000000000 */
[----:B--2---:R-:W-:Y:S01]  /*3590*/  FMUL R17, R17, R14 ;  /* 0x0000000e11117220 */ /* 0x004fe20000400000 */
[----:B------:R-:W-:-:S04]  /*35a0*/  FMUL R14, R13, R13 ;  /* 0x0000000d0d0e7220 */ /* 0x000fc80000400000 */
[----:B------:R-:W-:Y:S01]  /*35b0*/  FSEL R17, R17, RZ, P0 ;  /* 0x000000ff11117208 */ /* 0x000fe20000000000 */
[----:B------:R-:W-:Y:S01]  /*35c0*/  FMUL R14, R11, R14 ;  /* 0x0000000e0b0e7220 */ /* 0x000fe20000400000 */
[----:B------:R-:W-:-:S03]  /*35d0*/  FSETP.GT.AND P0, PT, |R19|, 8.50705917302346158658e+37, PT ;  /* 0x7e8000001300780b */ /* 0x000fc60003f04200 */
[----:B------:R-:W-:Y:S01]  /*35e0*/  FFMA R10, R13, R17, R10 ;  /* 0x000000110d0a7223 */ /* 0x000fe2000000000a */
[----:B------:R-:W-:Y:S01]  /*35f0*/  FSEL R18, R18, R19, P0 ;  /* 0x0000001312127208 */ /* 0x000fe20000000000 */
[----:B------:R-:W-:Y:S01]  /*3600*/  FFMA R12, R17, R14, R12 ;  /* 0x0000000e110c7223 */ /* 0x000fe2000000000c */
[----:B------:R-:W-:Y:S02]  /*3610*/  IMAD.MOV.U32 R17, RZ, RZ, -0x800000 ;  /* 0xff800000ff117424 */ /* 0x000fe400078e00ff */
[----:B------:R-:W0:Y:S01]  /*3620*/  SHFL.BFLY PT, R9, R10, 0x1, 0x1f ;  /* 0x0c201f000a097f89 */ /* 0x000e2200000e0000 */
[----:B------:R-:W-:-:S03]  /*3630*/  @!P2 FMUL R18, R18, 16777216 ;  /* 0x4b8000001212a820 */ /* 0x000fc60000400000 */
[----:B------:R-:W1:Y:S01]  /*3640*/  SHFL.BFLY PT, R11, R12, 0x1, 0x1f ;  /* 0x0c201f000c0b7f89 */ /* 0x000e6200000e0000 */
[----:B------:R2:W3:Y:S01]  /*3650*/  MUFU.RCP R13, R18 ;  /* 0x00000012000d7308 */ /* 0x0004e20000001000 */
[----:B------:R-:W-:Y:S01]  /*3660*/  @P0 FMUL R20, R20, 0.25 ;  /* 0x3e80000014140820 */ /* 0x000fe20000400000 */
[----:B------:R-:W-:-:S03]  /*3670*/  LOP3.LUT P0, RZ, R0, 0x3, RZ, 0xc0, !PT ;  /* 0x0000000300ff7812 */ /* 0x000fc6000780c0ff */
[----:B------:R-:W-:Y:S01]  /*3680*/  @!P2 FMUL R20, R20, 16777216 ;  /* 0x4b8000001414a820 */ /* 0x000fe20000400000 */
[----:B------:R-:W-:Y:S02]  /*3690*/  FSETP.NEU.AND P2, PT, R19, RZ, PT ;  /* 0x000000ff1300720b */ /* 0x000fe40003f4d000 */
[----:B------:R-:W-:Y:S01]  /*36a0*/  ISETP.LT.AND P0, PT, R0, 0x8, !P0 ;  /* 0x000000080000780c */ /* 0x000fe20004701270 */
[----:B--2---:R-:W-:Y:S01]  /*36b0*/  IMAD.MOV.U32 R18, RZ, RZ, -0x800000 ;  /* 0xff800000ff127424 */ /* 0x004fe200078e00ff */
[----:B---3--:R-:W-:Y:S01]  /*36c0*/  FMUL R13, R13, R20 ;  /* 0x000000140d0d7220 */ /* 0x008fe20000400000 */
[----:B------:R-:W-:Y:S01]  /*36d0*/  IMAD.MOV.U32 R20, RZ, RZ, -0x800000 ;  /* 0xff800000ff147424 */ /* 0x000fe200078e00ff */
[----:B0-----:R-:W-:-:S03]  /*36e0*/  FADD R9, -R10, R9 ;  /* 0x000000090a097221 */ /* 0x001fc60000000100 */
[----:B------:R-:W-:-:S06]  /*36f0*/  FSEL R13, R13, RZ, P2 ;  /* 0x000000ff0d0d7208 */ /* 0x000fcc0001000000 */
[----:B------:R0:W-:Y:S01]  /*3700*/  @P0 STS [R0.X4+0x40], R19 ;  /* 0x0000401300000388 */ /* 0x0001e20000004800 */
[C---:B------:R-:W-:Y:S01]  /*3710*/  FMUL R16, R9.reuse, R9 ;  /* 0x0000000909107220 */ /* 0x040fe20000400000 */
[----:B-1----:R-:W-:Y:S01]  /*3720*/  FADD R14, R12, R11 ;  /* 0x0000000b0c0e7221 */ /* 0x002fe20000000000 */
[----:B------:R-:W-:Y:S01]  /*3730*/  SHF.R.U32.HI R12, RZ, 0x9, R4 ;  /* 0x00000009ff0c7819 */ /* 0x000fe20000011604 */
[----:B------:R-:W-:Y:S01]  /*3740*/  FFMA R11, R9, R13, R10 ;  /* 0x0000000d090b7223 */ /* 0x000fe2000000000a */
[----:B------:R-:W-:Y:S01]  /*3750*/  FMUL R16, R15, R16 ;  /* 0x000000100f107220 */ /* 0x000fe20000400000 */
[----:B------:R-:W-:Y:S01]  /*3760*/  SHF.R.U32.HI R15, RZ, 0x3, R6 ;  /* 0x00000003ff0f7819 */ /* 0x000fe20000011606 */
[----:B------:R-:W-:Y:S01]  /*3770*/  IMAD.MOV.U32 R10, RZ, RZ, 0x39aaaaab ;  /* 0x39aaaaabff0a7424 */ /* 0x000fe200078e00ff */
[----:B------:R-:W-:Y:S01]  /*3780*/  LOP3.LUT R12, R12, 0x4, RZ, 0xc0, !PT ;  /* 0x000000040c0c7812 */ /* 0x000fe200078ec0ff */
[----:B------:R-:W-:Y:S01]  /*3790*/  FFMA R13, R13, R16, R14 ;  /* 0x000000100d0d7223 */ /* 0x000fe2000000000e */
[----:B------:R1:W-:Y:S01]  /*37a0*/  @P0 STS [R0.X4], R11 ;  /* 0x0000000b00000388 */ /* 0x0003e20000004800 */
[----:B------:R-:W-:Y:S01]  /*37b0*/  IMAD.MOV.U32 R16, RZ, RZ, -0x800000 ;  /* 0xff800000ff107424 */ /* 0x000fe200078e00ff */
[----:B------:R-:W-:Y:S01]  /*37c0*/  LOP3.LUT R80, R12, 0xff0, R4, 0xf8, !PT ;  /* 0x00000ff00c507812 */ /* 0x000fe200078ef804 */
[----:B0-----:R-:W-:Y:S01]  /*37d0*/  IMAD.MOV.U32 R19, RZ, RZ, -0x800000 ;  /* 0xff800000ff137424 */ /* 0x001fe200078e00ff */
[----:B------:R0:W-:Y:S01]  /*37e0*/  @P0 STS [R0.X4+0x20], R13 ;  /* 0x0000200d00000388 */ /* 0x0001e20000004800 */
[----:B------:R-:W-:-:S02]  /*37f0*/  IMAD.MOV.U32 R14, RZ, RZ, 0x7f800000 ;  /* 0x7f800000ff0e7424 */ /* 0x000fc400078e00ff */
[----:B------:R-:W-:Y:S01]  /*3800*/  IMAD.IADD R79, R79, 0x1, R12 ;  /* 0x000000014f4f7824 */ /* 0x000fe200078e020c */
[----:B------:R-:W-:Y:S01]  /*3810*/  BAR.SYNC.DEFER_BLOCKING 0x0 ;  /* 0x0000000000007b1d */ /* 0x000fe20000010000 */
[----:B-1----:R-:W-:Y:S02]  /*3820*/  IMAD.MOV.U32 R11, RZ, RZ, RZ ;  /* 0x000000ffff0b7224 */ /* 0x002fe400078e00ff */
[----:B0-----:R-:W-:-:S03]  /*3830*/  IMAD.MOV.U32 R13, RZ, RZ, 0x7f800000 ;  /* 0x7f800000ff0d7424 */ /* 0x001fc600078e00ff */
[----:B------:R-:W0:Y:S04]  /*3840*/  LDS R9, [R15+0x20] ;  /* 0x000020000f097984 */ /* 0x000e280000000800 */
[----:B------:R-:W1:Y:S01]  /*3850*/  LDS R15, [R15] ;  /* 0x000000000f0f7984 */ /* 0x000e620000000800 */
[----:B0-----:R-:W-:Y:S01]  /*3860*/  FFMA R77, R9, R10, 9.9999999747524270788e-07 ;  /* 0x358637bd094d7423 */ /* 0x001fe2000000000a */
[----:B------:R-:W-:Y:S01]  /*3870*/  LOP3.LUT R9, R3, 0x1, R0, 0xf8, !PT ;  /* 0x0000000103097812 */ /* 0x000fe200078ef800 */
[----:B------:R-:W-:-:S04]  /*3880*/  IMAD.MOV.U32 R10, RZ, RZ, -0x800000 ;  /* 0xff800000ff0a7424 */ /* 0x000fc800078e00ff */
[----:B-1----:R-:W0:Y:S03]  /*3890*/  MUFU.RSQ R77, R77 ;  /* 0x0000004d004d7308 */ /* 0x002e260000001400 */
.L_x_4:
[----:B------:R-:W-:Y:S01]  /*38a0*/  LOP3.LUT R24, R93, 0x7f0, R4, 0xf8, !PT ;  /* 0x000007f05d187812 */ /* 0x000fe200078ef804 */
[----:B------:R-:W-:Y:S01]  /*38b0*/  IMAD.MOV.U32 R12, RZ, RZ, 0x2 ;  /* 0x00000002ff0c7424 */ /* 0x000fe200078e00ff */
[----:B------:R-:W-:Y:S01]  /*38c0*/  CS2R R48, SRZ ;  /* 0x0000000000307805 */ /* 0x000fe2000001ff00 */
[----:B------:R-:W-:Y:S01]  /*38d0*/  CS2R R50, SRZ ;  /* 0x0000000000327805 */ /* 0x000fe2000001ff00 */
[----:B------:R-:W-:Y:S01]  /*38e0*/  ISETP.LT.U32.AND P0, PT, R24, 0xc00, PT ;  /* 0x00000c001800780c */ /* 0x000fe20003f01070 */
[----:B------:R-:W-:Y:S01]  /*38f0*/  IMAD R25, R5, 0xc00, R24 ;  /* 0x00000c0005197824 */ /* 0x000fe200078e0218 */
[----:B------:R-:W-:Y:S01]  /*3900*/  CS2R R52, SRZ ;  /* 0x0000000000347805 */ /* 0x000fe2000001ff00 */
[----:B0-----:R-:W-:Y:S01]  /*3910*/  IMAD.IADD R29, R8, 0x1, R93 ;  /* 0x00000001081d7824 */ /* 0x001fe200078e025d */
[----:B------:R-:W-:Y:S01]  /*3920*/  ISETP.LT.U32.AND.EX P0, PT, R11, RZ, !P3, P0 ;  /* 0x000000ff0b00720c */ /* 0x000fe20005f01100 */
[----:B------:R-:W-:Y:S01]  /*3930*/  IMAD.WIDE R24, R25, R12, c[0x0][0x160] ;  /* 0x0000580019187625 */ /* 0x000fe200078e020c */
[----:B------:R-:W-:-:S03]  /*3940*/  CS2R R54, SRZ ;  /* 0x0000000000367805 */ /* 0x000fc6000001ff00 */
[----:B------:R-:W-:-:S08]  /*3950*/  IMAD.WIDE R28, R29, R12, c[0x0][0x160] ;  /* 0x000058001d1c7625 */ /* 0x000fd000078e020c */
[----:B------:R1:W2:Y:S04]  /*3960*/  @P0 LDG.E.EF.128 R48, [R24.64] ;  /* 0x0000000618300981 */ /* 0x0002a8000c0e1d00 */
[----:B------:R3:W4:Y:S01]  /*3970*/  @P0 LDG.E.EF.128 R52, [R28.64] ;  /* 0x000000061c340981 */ /* 0x000722000c0e1d00 */
[----:B------:R-:W-:Y:S01]  /*3980*/  IADD3 R26, P0, R7, R93, RZ ;  /* 0x0000005d071a7210 */ /* 0x000fe20007f1e0ff */
[----:B------:R-:W-:Y:S01]  /*3990*/  CS2R R30, SRZ ;  /* 0x00000000001e7805 */ /* 0x000fe2000001ff00 */
[----:B------:R-:W-:Y:S01]  /*39a0*/  LOP3.LUT R93, R93, R7, RZ, 0xfc, !PT ;  /* 0x000000075d5d7212 */ /* 0x000fe200078efcff */
[----:B------:R-:W-:Y:S01]  /*39b0*/  CS2R R32, SRZ ;  /* 0x0000000000207805 */ /* 0x000fe2000001ff00 */
[----:B------:R-:W-:Y:S01]  /*39c0*/  LEA R56, P2, R26, c[0x0][0x168], 0x2 ;  /* 0x00005a001a387a11 */ /* 0x000fe200078410ff */
[----:B------:R-:W-:Y:S01]  /*39d0*/  IMAD.X R27, RZ, RZ, R11, P0 ;  /* 0x000000ffff1b7224 */ /* 0x000fe200000e060b */
[----:B------:R-:W-:Y:S01]  /*39e0*/  ISETP.GE.U32.AND P0, PT, R93, 0xc00, PT ;  /* 0x00000c005d00780c */ /* 0x000fe20003f06070 */
[----:B-1----:R-:W-:Y:S01]  /*39f0*/  CS2R R24, SRZ ;  /* 0x0000000000187805 */ /* 0x002fe2000001ff00 */
[----:B---3--:R-:W-:-:S02]  /*3a00*/  CS2R R28, SRZ ;  /* 0x00000000001c7805 */ /* 0x008fc4000001ff00 */
[----:B------:R-:W-:Y:S02]  /*3a10*/  ISETP.GE.U32.AND.EX P0, PT, R11, RZ, PT, P0 ;  /* 0x000000ff0b00720c */ /* 0x000fe40003f06100 */
[----:B------:R-:W-:Y:S02]  /*3a20*/  LEA.HI.X R57, R26, c[0x0][0x16c], R27, 0x2, P2 ;  /* 0x00005b001a397a11 */ /* 0x000fe400010f141b */
[----:B------:R-:W-:Y:S01]  /*3a30*/  LEA R60, P2, R93, c[0x0][0x170], 0x1 ;  /* 0x00005c005d3c7a11 */ /* 0x000fe200078408ff */
[----:B------:R-:W-:-:S03]  /*3a40*/  CS2R R26, SRZ ;  /* 0x00000000001a7805 */ /* 0x000fc6000001ff00 */
[C---:B------:R-:W-:Y:S02]  /*3a50*/  LEA.HI.X R61, R93.reuse, c[0x0][0x174], R11, 0x1, P2 ;  /* 0x00005d005d3d7a11 */ /* 0x040fe400010f0c0b */
[----:B------:R-:W-:-:S03]  /*3a60*/  LEA R58, P2, R93, c[0x0][0x168], 0x2 ;  /* 0x00005a005d3a7a11 */ /* 0x000fc600078410ff */
[----:B------:R2:W3:Y:S01]  /*3a70*/  @!P0 LDG.E.EL.128 R28, [R60.64+0x1800] ;  /* 0x001800063c1c8981 */ /* 0x0004e2000c2e1d00 */
[----:B------:R-:W-:Y:S01]  /*3a80*/  LEA.HI.X R59, R93, c[0x0][0x16c], R11, 0x2, P2 ;  /* 0x00005b005d3b7a11 */ /* 0x000fe200010f140b */
[----:B------:R-:W-:Y:S01]  /*3a90*/  CS2R R34, SRZ ;  /* 0x0000000000227805 */ /* 0x000fe2000001ff00 */
[----:B------:R-:W-:Y:S01]  /*3aa0*/  CS2R R36, SRZ ;  /* 0x0000000000247805 */ /* 0x000fe2000001ff00 */
[----:B------:R-:W-:Y:S02]  /*3ab0*/  CS2R R38, SRZ ;  /* 0x0000000000267805 */ /* 0x000fe4000001ff00 */
[----:B------:R1:W5:Y:S04]  /*3ac0*/  @!P0 LDG.E.EL.128 R24, [R58.64+0x3000] ;  /* 0x003000063a188981 */ /* 0x000368000c2e1d00 */
[----:B------:R0:W3:Y:S01]  /*3ad0*/  @!P0 LDG.E.EL.128 R32, [R56.64+0x3010] ;  /* 0x0030100638208981 */ /* 0x0000e2000c2e1d00 */
[----:B------:R-:W-:-:S03]  /*3ae0*/  CS2R R40, SRZ ;  /* 0x0000000000287805 */ /* 0x000fc6000001ff00 */
[----:B------:R2:W3:Y:S01]  /*3af0*/  @!P0 LDG.E.EL.128 R36, [R60.64] ;  /* 0x000000063c248981 */ /* 0x0004e2000c2e1d00 */
[----:B------:R-:W-:Y:S01]  /*3b00*/  CS2R R42, SRZ ;  /* 0x00000000002a7805 */ /* 0x000fe2000001ff00 */
[----:B------:R-:W-:Y:S01]  /*3b10*/  CS2R R44, SRZ ;  /* 0x00000000002c7805 */ /* 0x000fe2000001ff00 */
[----:B------:R-:W-:-:S04]  /*3b20*/  CS2R R46, SRZ ;  /* 0x00000000002e7805 */ /* 0x000fc8000001ff00 */
[----:B------:R1:W3:Y:S04]  /*3b30*/  @!P0 LDG.E.EL.128 R40, [R58.64] ;  /* 0x000000063a288981 */ /* 0x0002e8000c2e1d00 */
[----:B------:R0:W3:Y:S01]  /*3b40*/  @!P0 LDG.E.EL.128 R44, [R56.64+0x10] ;  /* 0x00001006382c8981 */ /* 0x0000e2000c2e1d00 */
[----:B------:R-:W-:Y:S02]  /*3b50*/  ISETP.LT.AND P0, PT, R3, 0x1010, !P0 ;  /* 0x000010100300780c */ /* 0x000fe40004701270 */
[----:B------:R-:W-:Y:S01]  /*3b60*/  FSETP.NAN.AND P2, PT, R91, R91, PT ;  /* 0x0000005b5b00720b */ /* 0x000fe20003f48000 */
[----:B------:R-:W-:Y:S01]  /*3b70*/  BAR.SYNC.DEFER_BLOCKING 0x0 ;  /* 0x0000000000007b1d */ /* 0x000fe20000010000 */
[C---:B--2---:R-:W-:Y:S01]  /*3b80*/  PRMT R60, R48.reuse, 0x7632, R60 ;  /* 0x00007632303c7816 */ /* 0x044fe2000000003c */
[----:B------:R-:W-:Y:S01]  /*3b90*/  IMAD.U32 R62, R48, 0x10000, RZ ;  /* 0x00010000303e7824 */ /* 0x000fe200078e00ff */
[C---:B------:R-:W-:Y:S01]  /*3ba0*/  PRMT R48, R49.reuse, 0x7632, R48 ;  /* 0x0000763231307816 */ /* 0x040fe20000000030 */
[----:B------:R-:W-:Y:S01]  /*3bb0*/  IMAD.U32 R66, R49, 0x10000, RZ ;  /* 0x0001000031427824 */ /* 0x000fe200078e00ff */
[C---:B------:R-:W-:Y:S01]  /*3bc0*/  PRMT R49, R50.reuse, 0x7632, R49 ;  /* 0x0000763232317816 */ /* 0x040fe20000000031 */
[----:B------:R-:W-:Y:S01]  /*3bd0*/  IMAD.U32 R94, R50, 0x10000, RZ ;  /* 0x00010000325e7824 */ /* 0x000fe200078e00ff */
[C---:B------:R-:W-:Y:S01]  /*3be0*/  PRMT R50, R51.reuse, 0x7632, R50 ;  /* 0x0000763233327816 */ /* 0x040fe20000000032 */
[----:B------:R-:W-:Y:S01]  /*3bf0*/  IMAD.U32 R98, R51, 0x10000, RZ ;  /* 0x0001000033627824 */ /* 0x000fe200078e00ff */
[C---:B----4-:R-:W-:Y:S01]  /*3c00*/  PRMT R51, R52.reuse, 0x7632, R51 ;  /* 0x0000763234337816 */ /* 0x050fe20000000033 */
[----:B------:R-:W-:Y:S01]  /*3c10*/  IMAD.U32 R100, R52, 0x10000, RZ ;  /* 0x0001000034647824 */ /* 0x000fe200078e00ff */
[C---:B------:R-:W-:Y:S01]  /*3c20*/  PRMT R52, R53.reuse, 0x7632, R52 ;  /* 0x0000763235347816 */ /* 0x040fe20000000034 */
[----:B------:R-:W-:Y:S01]  /*3c30*/  IMAD.U32 R102, R53, 0x10000, RZ ;  /* 0x0001000035667824 */ /* 0x000fe200078e00ff */
[C---:B------:R-:W-:Y:S01]  /*3c40*/  PRMT R53, R54.reuse, 0x7632, R53 ;  /* 0x0000763236357816 */ /* 0x040fe20000000035 */
[----:B------:R-:W-:Y:S01]  /*3c50*/  IMAD.U32 R106, R54, 0x10000, RZ ;  /* 0x00010000366a7824 */ /* 0x000fe200078e00ff */
[----:B------:R-:W-:Y:S01]  /*3c60*/  PRMT R54, R55, 0x7632, R54 ;  /* 0x0000763237367816 */ /* 0x000fe20000000036 */
[----:B------:R-:W-:Y:S01]  /*3c70*/  IMAD.U32 R64, R60, 0x10000, RZ ;  /* 0x000100003c407824 */ /* 0x000fe200078e00ff */
[C---:B0-----:R-:W-:Y:S01]  /*3c80*/  FADD R56, -R15.reuse, R62 ;  /* 0x0000003e0f387221 */ /* 0x041fe20000000100 */
[----:B------:R-:W-:Y:S01]  /*3c90*/  IMAD.U32 R48, R48, 0x10000, RZ ;  /* 0x0001000030307824 */ /* 0x000fe200078e00ff */
[----:B-1----:R-:W-:Y:S01]  /*3ca0*/  FADD R58, -R15, R66 ;  /* 0x000000420f3a7221 */ /* 0x002fe20000000100 */
[----:B------:R-:W-:Y:S01]  /*3cb0*/  IMAD.U32 R96, R49, 0x10000, RZ ;  /* 0x0001000031607824 */ /* 0x000fe200078e00ff */
[C---:B------:R-:W-:Y:S01]  /*3cc0*/  FADD R60, -R15.reuse, R94 ;  /* 0x0000005e0f3c7221 */ /* 0x040fe20000000100 */
[----:B------:R-:W-:Y:S01]  /*3cd0*/  IMAD.U32 R50, R50, 0x10000, RZ ;  /* 0x0001000032327824 */ /* 0x000fe200078e00ff */
[----:B------:R-:W-:Y:S01]  /*3ce0*/  FADD R62, -R15, R98 ;  /* 0x000000620f3e7221 */ /* 0x000fe20000000100 */
[----:B------:R-:W-:Y:S01]  /*3cf0*/  IMAD.U32 R104, R51, 0x10000, RZ ;  /* 0x0001000033687824 */ /* 0x000fe200078e00ff */
[C---:B------:R-:W-:Y:S01]  /*3d00*/  FADD R98, -R15.reuse, R100 ;  /* 0x000000640f627221 */ /* 0x040fe20000000100 */
[----:B------:R-:W-:Y:S01]  /*3d10*/  IMAD.U32 R52, R52, 0x10000, RZ ;  /* 0x0001000034347824 */ /* 0x000fe200078e00ff */
[----:B------:R-:W-:Y:S01]  /*3d20*/  FADD R64, -R15, R64 ;  /* 0x000000400f407221 */ /* 0x000fe20000000100 */
[----:B------:R-:W-:Y:S01]  /*3d30*/  IMAD.U32 R110, R55, 0x10000, RZ ;  /* 0x00010000376e7824 */ /* 0x000fe200078e00ff */
[----:B------:R-:W-:Y:S01]  /*3d40*/  FADD R66, -R15, R48 ;  /* 0x000000300f427221 */ /* 0x000fe20000000100 */
[----:B------:R-:W-:Y:S01]  /*3d50*/  IMAD.U32 R108, R53, 0x10000, RZ ;  /* 0x00010000356c7824 */ /* 0x000fe200078e00ff */
[C---:B------:R-:W-:Y:S01]  /*3d60*/  FADD R94, -R15.reuse, R96 ;  /* 0x000000600f5e7221 */ /* 0x040fe20000000100 */
[----:B------:R-:W-:Y:S01]  /*3d70*/  IMAD.U32 R54, R54, 0x10000, RZ ;  /* 0x0001000036367824 */ /* 0x000fe200078e00ff */
[C---:B------:R-:W-:Y:S01]  /*3d80*/  FADD R96, -R15.reuse, R50 ;  /* 0x000000320f607221 */ /* 0x040fe20000000100 */
[C---:B------:R-:W-:Y:S01]  /*3d90*/  FADD R100, -R15.reuse, R104 ;  /* 0x000000680f647221 */ /* 0x040fe20000000100 */
[C---:B------:R-:W-:Y:S01]  /*3da0*/  FADD R102, -R15.reuse, R102 ;  /* 0x000000660f667221 */ /* 0x040fe20000000100 */
[C---:B------:R-:W-:Y:S01]  /*3db0*/  FADD R104, -R15.reuse, R52 ;  /* 0x000000340f687221 */ /* 0x040fe20000000100 */
[C---:B------:R-:W-:Y:S01]  /*3dc0*/  FADD R106, -R15.reuse, R106 ;  /* 0x0000006a0f6a7221 */ /* 0x040fe20000000100 */
[C---:B------:R-:W-:Y:S01]  /*3dd0*/  FADD R110, -R15.reuse, R110 ;  /* 0x0000006e0f6e7221 */ /* 0x040fe20000000100 */
[C---:B------:R-:W-:Y:S01]  /*3de0*/  FADD R108, -R15.reuse, R108 ;  /* 0x0000006c0f6c7221 */ /* 0x040fe20000000100 */
[----:B------:R-:W-:Y:S01]  /*3df0*/  FADD R112, -R15, R54 ;  /* 0x000000360f707221 */ /* 0x000fe20000000100 */
[C---:B------:R-:W-:Y:S01]  /*3e00*/  FMUL R48, R77.reuse, R56 ;  /* 0x000000384d307220 */ /* 0x040fe20000400000 */
        /* <DEDUP_REMOVED lines=14> */
[----:B------:R-:W-:Y:S01]  /*3ef0*/  FMUL R63, R77, R112 ;  /* 0x000000704d3f7220 */ /* 0x000fe20000400000 */
[----:B------:R0:W-:Y:S01]  /*3f00*/  STS.128 [R80.X4], R48 ;  /* 0x0000003050007388 */ /* 0x0001e20000004c00 */
[----:B---3--:R-:W-:Y:S01]  /*3f10*/  IMAD.U32 R97, R29, 0x10000, RZ ;  /* 0x000100001d617824 */ /* 0x008fe200078e00ff */
[C---:B------:R-:W-:Y:S01]  /*3f20*/  PRMT R29, R28.reuse, 0x7632, R29 ;  /* 0x000076321c1d7816 */ /* 0x040fe2000000001d */
[----:B------:R-:W-:Y:S01]  /*3f30*/  IMAD.U32 R95, R28, 0x10000, RZ ;  /* 0x000100001c5f7824 */ /* 0x000fe200078e00ff */
[----:B------:R-:W-:Y:S01]  /*3f40*/  STS.128 [R79.X4+0x10], R52 ;  /* 0x000010344f007388 */ /* 0x000fe20000004c00 */
[C---:B------:R-:W-:Y:S01]  /*3f50*/  IMAD.U32 R101, R31.reuse, 0x10000, RZ ;  /* 0x000100001f657824 */ /* 0x040fe200078e00ff */
[----:B------:R-:W-:Y:S01]  /*3f60*/  PRMT R31, R31, 0x7632, R31 ;  /* 0x000076321f1f7816 */ /* 0x000fe2000000001f */
[--C-:B-----5:R-:W-:Y:S01]  /*3f70*/  FADD R28, R97, R26.reuse ;  /* 0x0000001a611c7221 */ /* 0x120fe20000000000 */
[----:B------:R-:W-:Y:S01]  /*3f80*/  STS.128 [R80.X4+0x20], R56 ;  /* 0x0000203850007388 */ /* 0x000fe20000004c00 */
[C---:B------:R-:W-:Y:S01]  /*3f90*/  IMAD.U32 R99, R30.reuse, 0x10000, RZ ;  /* 0x000100001e637824 */ /* 0x040fe200078e00ff */
[----:B------:R-:W-:Y:S01]  /*3fa0*/  PRMT R26, R30, 0x7632, R26 ;  /* 0x000076321e1a7816 */ /* 0x000fe2000000001a */
[----:B------:R-:W-:Y:S01]  /*3fb0*/  FADD R101, R101, R34 ;  /* 0x0000002265657221 */ /* 0x000fe20000000000 */
[----:B------:R-:W-:Y:S01]  /*3fc0*/  STS.128 [R79.X4+0x30], R60 ;  /* 0x0000303c4f007388 */ /* 0x000fe20000004c00 */
[----:B------:R-:W-:-:S02]  /*3fd0*/  FADD R99, R99, R32 ;  /* 0x0000002063637221 */ /* 0x000fc40000000000 */
[----:B------:R-:W-:Y:S01]  /*3fe0*/  IMAD.U32 R26, R26, 0x10000, RZ ;  /* 0x000100001a1a7824 */ /* 0x000fe200078e00ff */
[----:B------:R-:W-:Y:S01]  /*3ff0*/  BAR.SYNC.DEFER_BLOCKING 0x0 ;  /* 0x0000000000007b1d */ /* 0x000fe20000010000 */
[----:B0-----:R-:W-:Y:S01]  /*4000*/  FADD R48, R95, R24 ;  /* 0x000000185f307221 */ /* 0x001fe20000000000 */
[C---:B------:R-:W-:Y:S01]  /*4010*/  IMAD.U32 R24, R29.reuse, 0x10000, RZ ;  /* 0x000100001d187824 */ /* 0x040fe200078e00ff */
[----:B------:R-:W-:Y:S01]  /*4020*/  PRMT R29, R29, 0x7632, R29 ;  /* 0x000076321d1d7816 */ /* 0x000fe2000000001d */
[----:B------:R-:W-:Y:S01]  /*4030*/  FADD R33, R26, R33 ;  /* 0x000000211a217221 */ /* 0x000fe20000000000 */
[----:B------:R-:W-:Y:S01]  /*4040*/  FADD R99, R99, 1 ;  /* 0x3f80000063637421 */ /* 0x000fe20000000000 */
[--C-:B------:R-:W-:Y:S01]  /*4050*/  FADD R30, R24, R25.reuse ;  /* 0x00000019181e7221 */ /* 0x100fe20000000000 */
[----:B------:R-:W-:Y:S01]  /*4060*/  IMAD.U32 R24, R31, 0x10000, RZ ;  /* 0x000100001f187824 */ /* 0x000fe200078e00ff */
[----:B------:R-:W-:Y:S01]  /*4070*/  PRMT R25, R38, 0x7632, R25 ;  /* 0x0000763226197816 */ /* 0x000fe20000000019 */
[----:B------:R-:W-:Y:S01]  /*4080*/  IMAD.U32 R32, R29, 0x10000, RZ ;  /* 0x000100001d207824 */ /* 0x000fe200078e00ff */
[----:B------:R-:W-:Y:S01]  /*4090*/  FADD R101, R101, 1 ;  /* 0x3f80000065657421 */ /* 0x000fe20000000000 */
[----:B------:R-:W-:Y:S01]  /*40a0*/  FADD R35, R24, R35 ;  /* 0x0000002318237221 */ /* 0x000fe20000000000 */
[----:B------:R-:W-:Y:S01]  /*40b0*/  PRMT R24, R39, 0x7632, R24 ;  /* 0x0000763227187816 */ /* 0x000fe20000000018 */
[----:B------:R-:W-:Y:S01]  /*40c0*/  FADD R32, R32, R27 ;  /* 0x0000001b20207221 */ /* 0x000fe20000000000 */
[C---:B------:R-:W-:Y:S01]  /*40d0*/  IMAD.U32 R29, R37.reuse, 0x10000, RZ ;  /* 0x00010000251d7824 */ /* 0x040fe200078e00ff */
[----:B------:R-:W-:Y:S01]  /*40e0*/  PRMT R37, R37, 0x7632, R37 ;  /* 0x0000763225257816 */ /* 0x000fe20000000025 */
[----:B------:R-:W-:Y:S01]  /*40f0*/  IMAD.U32 R27, R38, 0x10000, RZ ;  /* 0x00010000261b7824 */ /* 0x000fe200078e00ff */
[----:B------:R-:W-:Y:S01]  /*4100*/  FADD R38, R33, 1 ;  /* 0x3f80000021267421 */ /* 0x000fe20000000000 */
[----:B------:R-:W-:Y:S01]  /*4110*/  IMAD.U32 R26, R25, 0x10000, RZ ;  /* 0x00010000191a7824 */ /* 0x000fe200078e00ff */
[----:B------:R-:W-:Y:S01]  /*4120*/  FADD R29, R29, R42 ;  /* 0x0000002a1d1d7221 */ /* 0x000fe20000000000 */
[----:B------:R-:W-:Y:S01]  /*4130*/  IMAD.U32 R24, R24, 0x10000, RZ ;  /* 0x0001000018187824 */ /* 0x000fe200078e00ff */
[----:B------:R-:W-:Y:S01]  /*4140*/  FADD R49, R27, R44 ;  /* 0x0000002c1b317221 */ /* 0x000fe20000000000 */
[----:B------:R-:W-:Y:S01]  /*4150*/  FADD R42, R26, R45 ;  /* 0x0000002d1a2a7221 */ /* 0x000fe20000000000 */
[----:B------:R-:W-:Y:S01]  /*4160*/  IMAD.U32 R31, R36, 0x10000, RZ ;  /* 0x00010000241f7824 */ /* 0x000fe200078e00ff */
[----:B------:R-:W0:Y:S01]  /*4170*/  LDS.128 R64, [R7.X4+0x10] ;  /* 0x0000100007407984 */ /* 0x000e220000004c00 */
[----:B------:R-:W-:Y:S01]  /*4180*/  FADD R47, R24, R47 ;  /* 0x0000002f182f7221 */ /* 0x000fe20000000000 */
[----:B------:R-:W-:Y:S01]  /*4190*/  IMAD.U32 R39, R39, 0x10000, RZ ;  /* 0x0001000027277824 */ /* 0x000fe200078e00ff */
[----:B------:R-:W-:Y:S01]  /*41a0*/  PRMT R36, R36, 0x7632, R36 ;  /* 0x0000763224247816 */ /* 0x000fe20000000024 */
[----:B------:R-:W1:Y:S01]  /*41b0*/  LDS.128 R24, [R7.X4+0x2020] ;  /* 0x0020200007187984 */ /* 0x000e620000004c00 */
[----:B------:R-:W-:Y:S01]  /*41c0*/  FADD R31, R31, R40 ;  /* 0x000000281f1f7221 */ /* 0x000fe20000000000 */
[----:B------:R-:W-:Y:S01]  /*41d0*/  FADD R40, R35, 1 ;  /* 0x3f80000023287421 */ /* 0x000fe20000000000 */
[----:B------:R-:W-:Y:S01]  /*41e0*/  FADD R39, R39, R46 ;  /* 0x0000002e27277221 */ /* 0x000fe20000000000 */
[----:B------:R-:W-:Y:S01]  /*41f0*/  IMAD.U32 R34, R36, 0x10000, RZ ;  /* 0x0001000024227824 */ /* 0x000fe200078e00ff */
[----:B------:R-:W-:Y:S01]  /*4200*/  FADD R48, R48, 1 ;  /* 0x3f80000030307421 */ /* 0x000fe20000000000 */
[----:B------:R-:W-:-:S02]  /*4210*/  FADD R32, R32, 1 ;  /* 0x3f80000020207421 */ /* 0x000fc40000000000 */
[----:B------:R-:W-:Y:S01]  /*4220*/  FADD R34, R34, R41 ;  /* 0x0000002922227221 */ /* 0x000fe20000000000 */
[----:B0-----:R-:W-:Y:S01]  /*4230*/  FFMA R64, R64, R99, R49 ;  /* 0x0000006340407223 */ /* 0x001fe20000000031 */
[----:B------:R-:W-:Y:S01]  /*4240*/  FFMA R67, R67, R40, R47 ;  /* 0x0000002843437223 */ /* 0x000fe2000000002f */
[----:B------:R-:W-:Y:S01]  /*4250*/  FFMA R44, R65, R38, R42 ;  /* 0x00000026412c7223 */ /* 0x000fe2000000002a */
[----:B------:R-:W-:Y:S01]  /*4260*/  FFMA R66, R66, R101, R39 ;  /* 0x0000006542427223 */ /* 0x000fe20000000027 */
[----:B-1----:R-:W-:Y:S01]  /*4270*/  FFMA R47, R40, R27, R47 ;  /* 0x0000001b282f7223 */ /* 0x002fe2000000002f */
[CC--:B------:R-:W-:Y:S01]  /*4280*/  FSETP.GEU.AND P4, PT, R91.reuse, R64.reuse, PT ;  /* 0x000000405b00720b */ /* 0x0c0fe20003f8e000 */
[----:B------:R-:W-:Y:S01]  /*4290*/  FFMA R49, R24, R99, R49 ;  /* 0x0000006318317223 */ /* 0x000fe20000000031 */
[----:B------:R-:W-:Y:S02]  /*42a0*/  FSETP.GEU.AND P6, PT, R92, R67, PT ;  /* 0x000000435c00720b */ /* 0x000fe40003fce000 */
[----:B------:R-:W-:-:S02]  /*42b0*/  FSEL R36, R91, R64, !P4 ;  /* 0x000000405b247208 */ /* 0x000fc40006000000 */
[----:B------:R-:W-:Y:S02]  /*42c0*/  FSETP.GEU.AND P5, PT, R72, R66, PT ;  /* 0x000000424800720b */ /* 0x000fe40003fae000 */
[----:B------:R-:W-:Y:S02]  /*42d0*/  @P0 FSEL R91, R91, R36, P2 ;  /* 0x000000245b5b0208 */ /* 0x000fe40001000000 */
[CC--:B------:R-:W-:Y:S02]  /*42e0*/  FSETP.GEU.AND P2, PT, R81.reuse, R44.reuse, PT ;  /* 0x0000002c5100720b */ /* 0x0c0fe40003f4e000 */
[C---:B------:R-:W-:Y:S02]  /*42f0*/  FSEL R35, R92.reuse, R67, !P6 ;  /* 0x000000435c237208 */ /* 0x040fe40007000000 */
[----:B------:R-:W-:Y:S02]  /*4300*/  FSEL R36, R81, R44, !P2 ;  /* 0x0000002c51247208 */ /* 0x000fe40005000000 */
[----:B------:R-:W-:-:S02]  /*4310*/  FSETP.NAN.AND P2, PT, R92, R92, PT ;  /* 0x0000005c5c00720b */ /* 0x000fc40003f48000 */
[C---:B------:R-:W-:Y:S02]  /*4320*/  FSETP.NAN.AND P6, PT, R72.reuse, R72, PT ;  /* 0x000000484800720b */ /* 0x040fe40003fc8000 */
[-C--:B------:R-:W-:Y:S02]  /*4330*/  FSEL R33, R72, R66.reuse, !P5 ;  /* 0x0000004248217208 */ /* 0x080fe40006800000 */
[----:B------:R-:W-:Y:S02]  /*4340*/  @P0 FSEL R92, R92, R35, P2 ;  /* 0x000000235c5c0208 */ /* 0x000fe40001000000 */
[----:B------:R-:W-:Y:S02]  /*4350*/  @P0 FSEL R72, R72, R33, P6 ;  /* 0x0000002148480208 */ /* 0x000fe40003000000 */
[----:B------:R-:W-:Y:S02]  /*4360*/  FSETP.GT.AND P2, PT, R20, R67, PT ;  /* 0x000000431400720b */ /* 0x000fe40003f44000 */
[----:B------:R-:W-:-:S02]  /*4370*/  FSETP.GT.AND P6, PT, R19, R66, PT ;  /* 0x000000421300720b */ /* 0x000fc40003fc4000 */
[----:B------:R-:W-:Y:S02]  /*4380*/  FSETP.GT.AND P5, PT, R71, R44, PT ;  /* 0x0000002c4700720b */ /* 0x000fe40003fa4000 */
[----:B------:R-:W-:Y:S02]  /*4390*/  FSEL R33, R20, R67, P2 ;  /* 0x0000004314217208 */ /* 0x000fe40001000000 */
[C---:B------:R-:W-:Y:S02]  /*43a0*/  FSEL R50, R19.reuse, R66, P6 ;  /* 0x0000004213327208 */ /* 0x040fe40003000000 */
[----:B------:R-:W-:Y:S02]  /*43b0*/  FSETP.NAN.AND P2, PT, R19, R19, PT ;  /* 0x000000131300720b */ /* 0x000fe40003f48000 */
[C---:B------:R-:W-:Y:S02]  /*43c0*/  FSETP.NAN.AND P6, PT, R71.reuse, R71, PT ;  /* 0x000000474700720b */ /* 0x040fe40003fc8000 */
[----:B------:R-:W-:-:S02]  /*43d0*/  FSEL R46, R71, R44, P5 ;  /* 0x0000002c472e7208 */ /* 0x000fc40002800000 */
[----:B------:R-:W-:Y:S02]  /*43e0*/  FSETP.NAN.AND P4, PT, R81, R81, PT ;  /* 0x000000515100720b */ /* 0x000fe40003f88000 */
[----:B------:R-:W-:Y:S01]  /*43f0*/  @P0 FSEL R19, R19, R50, P2 ;  /* 0x0000003213130208 */ /* 0x000fe20001000000 */
[----:B------:R-:W-:Y:S01]  /*4400*/  FFMA R50, R101, R26, R39 ;  /* 0x0000001a65327223 */ /* 0x000fe20000000027 */
[----:B------:R-:W-:Y:S01]  /*4410*/  @P0 FSEL R71, R71, R46, P6 ;  /* 0x0000002e47470208 */ /* 0x000fe20003000000 */
[----:B------:R-:W-:Y:S01]  /*4420*/  FFMA R46, R25, R38, R42 ;  /* 0x00000026192e7223 */ /* 0x000fe2000000002a */
[----:B------:R-:W-:Y:S01]  /*4430*/  @P0 FSEL R81, R81, R36, P4 ;  /* 0x0000002451510208 */ /* 0x000fe20002000000 */
[----:B------:R-:W0:Y:S01]  /*4440*/  LDS.128 R24, [R7.X4+0x2010] ;  /* 0x0020100007187984 */ /* 0x000e220000004c00 */
[----:B------:R-:W-:Y:S01]  /*4450*/  FSETP.NAN.AND P4, PT, R20, R20, PT ;  /* 0x000000141400720b */ /* 0x000fe20003f88000 */
[----:B------:R-:W-:Y:S01]  /*4460*/  IMAD.U32 R36, R37, 0x10000, RZ ;  /* 0x0001000025247824 */ /* 0x000fe200078e00ff */
[----:B------:R-:W-:-:S02]  /*4470*/  FSETP.GEU.AND P5, PT, R13, R50, PT ;  /* 0x000000320d00720b */ /* 0x000fc40003fae000 */
[----:B------:R-:W-:Y:S01]  /*4480*/  @P0 FSEL R20, R20, R33, P4 ;  /* 0x0000002114140208 */ /* 0x000fe20002000000 */
[----:B------:R-:W-:Y:S01]  /*4490*/  FADD R36, R36, R43 ;  /* 0x0000002b24247221 */ /* 0x000fe20000000000 */
[CC--:B------:R-:W-:Y:S02]  /*44a0*/  FSETP.GEU.AND P4, PT, R90.reuse, R47.reuse, PT ;  /* 0x0000002f5a00720b */ /* 0x0c0fe40003f8e000 */
[C---:B------:R-:W-:Y:S02]  /*44b0*/  FSEL R38, R13.reuse, R50, !P5 ;  /* 0x000000320d267208 */ /* 0x040fe40006800000 */
[----:B------:R-:W-:Y:S02]  /*44c0*/  FSEL R33, R90, R47, !P4 ;  /* 0x0000002f5a217208 */ /* 0x000fe40006000000 */
[----:B------:R-:W-:Y:S02]  /*44d0*/  FSETP.NAN.AND P4, PT, R13, R13, PT ;  /* 0x0000000d0d00720b */ /* 0x000fe40003f88000 */
[----:B------:R-:W-:-:S02]  /*44e0*/  FSETP.GEU.AND P6, PT, R75, R49, PT ;  /* 0x000000314b00720b */ /* 0x000fc40003fce000 */
[----:B------:R-:W-:Y:S02]  /*44f0*/  @P0 FSEL R13, R13, R38, P4 ;  /* 0x000000260d0d0208 */ /* 0x000fe40002000000 */
[C---:B------:R-:W-:Y:S02]  /*4500*/  FSETP.NAN.AND P2, PT, R90.reuse, R90, PT ;  /* 0x0000005a5a00720b */ /* 0x040fe40003f48000 */
[C---:B------:R-:W-:Y:S02]  /*4510*/  FSETP.NAN.AND P4, PT, R75.reuse, R75, PT ;  /* 0x0000004b4b00720b */ /* 0x040fe40003f88000 */
[----:B------:R-:W-:Y:S02]  /*4520*/  FSEL R38, R75, R49, !P6 ;  /* 0x000000314b267208 */ /* 0x000fe40007000000 */
[----:B------:R-:W-:Y:S02]  /*4530*/  FSETP.GEU.AND P5, PT, R23, R46, PT ;  /* 0x0000002e1700720b */ /* 0x000fe40003fae000 */
[----:B------:R-:W-:-:S02]  /*4540*/  @P0 FSEL R90, R90, R33, P2 ;  /* 0x000000215a5a0208 */ /* 0x000fc40001000000 */
[----:B------:R-:W-:Y:S02]  /*4550*/  @P0 FSEL R75, R75, R38, P4 ;  /* 0x000000264b4b0208 */ /* 0x000fe40002000000 */
[C---:B------:R-:W-:Y:S02]  /*4560*/  FSETP.NAN.AND P2, PT, R23.reuse, R23, PT ;  /* 0x000000171700720b */ /* 0x040fe40003f48000 */
[----:B------:R-:W-:Y:S02]  /*4570*/  FSEL R40, R23, R46, !P5 ;  /* 0x0000002e17287208 */ /* 0x000fe40006800000 */
[-C--:B------:R-:W-:Y:S02]  /*4580*/  FSETP.GT.AND P4, PT, R68, R47.reuse, PT ;  /* 0x0000002f4400720b */ /* 0x080fe40003f84000 */
[----:B------:R-:W-:Y:S02]  /*4590*/  FSETP.GT.AND P5, PT, R69, R50, PT ;  /* 0x000000324500720b */ /* 0x000fe40003fa4000 */
[----:B------:R-:W-:Y:S01]  /*45a0*/  @P0 FSEL R23, R23, R40, P2 ;  /* 0x0000002817170208 */ /* 0x000fe20001000000 */
[----:B0-----:R-:W-:Y:S01]  /*45b0*/  FFMA R40, R24, R48, R31 ;  /* 0x0000003018287223 */ /* 0x001fe2000000001f */
[----:B------:R-:W-:Y:S01]  /*45c0*/  FSEL R33, R68, R47, P4 ;  /* 0x0000002f44217208 */ /* 0x000fe20002000000 */
[----:B------:R-:W-:Y:S01]  /*45d0*/  FFMA R42, R32, R27, R36 ;  /* 0x0000001b202a7223 */ /* 0x000fe20000000024 */
[----:B------:R-:W-:-:S02]  /*45e0*/  FSETP.NAN.AND P2, PT, R68, R68, PT ;  /* 0x000000444400720b */ /* 0x000fc40003f48000 */
[C---:B------:R-:W-:Y:S02]  /*45f0*/  FSETP.NAN.AND P4, PT, R69.reuse, R69, PT ;  /* 0x000000454500720b */ /* 0x040fe40003f88000 */
[C---:B------:R-:W-:Y:S02]  /*4600*/  FSEL R38, R69.reuse, R50, P5 ;  /* 0x0000003245267208 */ /* 0x040fe40002800000 */
[----:B------:R-:W-:Y:S02]  /*4610*/  FSETP.GT.AND P6, PT, R22, R49, PT ;  /* 0x000000311600720b */ /* 0x000fe40003fc4000 */
[----:B------:R-:W-:Y:S02]  /*4620*/  @P0 FSEL R68, R68, R33, P2 ;  /* 0x0000002144440208 */ /* 0x000fe40001000000 */
[----:B------:R-:W-:Y:S02]  /*4630*/  @P0 FSEL R69, R69, R38, P4 ;  /* 0x0000002645450208 */ /* 0x000fe40002000000 */
[----:B------:R-:W-:-:S02]  /*4640*/  FSETP.NAN.AND P4, PT, R22, R22, PT ;  /* 0x000000161600720b */ /* 0x000fc40003f88000 */
[----:B------:R-:W-:Y:S02]  /*4650*/  FSEL R33, R22, R49, P6 ;  /* 0x0000003116217208 */ /* 0x000fe40003000000 */
[----:B------:R-:W-:Y:S02]  /*4660*/  FSETP.GT.AND P5, PT, R76, R46, PT ;  /* 0x0000002e4c00720b */ /* 0x000fe40003fa4000 */
[----:B------:R-:W-:Y:S01]  /*4670*/  @P0 FSEL R22, R22, R33, P4 ;  /* 0x0000002116160208 */ /* 0x000fe20002000000 */
[----:B------:R-:W-:Y:S01]  /*4680*/  FADD R33, R30, 1 ;  /* 0x3f8000001e217421 */ /* 0x000fe20000000000 */
[----:B------:R-:W-:Y:S01]  /*4690*/  FADD R30, R28, 1 ;  /* 0x3f8000001c1e7421 */ /* 0x000fe20000000000 */
[----:B------:R-:W-:Y:S02]  /*46a0*/  FSETP.NAN.AND P2, PT, R76, R76, PT ;  /* 0x0000004c4c00720b */ /* 0x000fe40003f48000 */
[----:B------:R-:W-:Y:S01]  /*46b0*/  FFMA R41, R25, R33, R34 ;  /* 0x0000002119297223 */ /* 0x000fe20000000022 */
[----:B------:R-:W-:Y:S01]  /*46c0*/  FFMA R43, R30, R26, R29 ;  /* 0x0000001a1e2b7223 */ /* 0x000fe2000000001d */
[----:B------:R-:W-:Y:S01]  /*46d0*/  FSEL R35, R76, R46, P5 ;  /* 0x0000002e4c237208 */ /* 0x000fe20002800000 */
[----:B------:R-:W0:Y:S01]  /*46e0*/  LDS.128 R24, [R7.X4] ;  /* 0x0000000007187984 */ /* 0x000e220000004c00 */
[----:B------:R-:W-:-:S02]  /*46f0*/  FSETP.GEU.AND P4, PT, R89, R40, PT ;  /* 0x000000285900720b */ /* 0x000fc40003f8e000 */
[----:B------:R-:W-:Y:S02]  /*4700*/  @P0 FSEL R76, R76, R35, P2 ;  /* 0x000000234c4c0208 */ /* 0x000fe40001000000 */
[C---:B------:R-:W-:Y:S02]  /*4710*/  FSETP.NAN.AND P2, PT, R89.reuse, R89, PT ;  /* 0x000000595900720b */ /* 0x040fe40003f48000 */
[C---:B------:R-:W-:Y:S02]  /*4720*/  FSEL R28, R89.reuse, R40, !P4 ;  /* 0x00000028591c7208 */ /* 0x040fe40006000000 */
[C---:B------:R-:W-:Y:S02]  /*4730*/  FSETP.GEU.AND P4, PT, R88.reuse, R41, PT ;  /* 0x000000295800720b */ /* 0x040fe40003f8e000 */
[----:B------:R-:W-:Y:S02]  /*4740*/  @P0 FSEL R89, R89, R28, P2 ;  /* 0x0000001c59590208 */ /* 0x000fe40001000000 */
[----:B------:R-:W-:-:S02]  /*4750*/  FSETP.NAN.AND P2, PT, R88, R88, PT ;  /* 0x000000585800720b */ /* 0x000fc40003f48000 */
[----:B------:R-:W-:Y:S02]  /*4760*/  FSEL R35, R88, R41, !P4 ;  /* 0x0000002958237208 */ /* 0x000fe40006000000 */
[----:B------:R-:W-:Y:S02]  /*4770*/  FSETP.GEU.AND P5, PT, R14, R43, PT ;  /* 0x0000002b0e00720b */ /* 0x000fe40003fae000 */
[----:B------:R-:W-:Y:S02]  /*4780*/  FSETP.GEU.AND P4, PT, R85, R42, PT ;  /* 0x0000002a5500720b */ /* 0x000fe40003f8e000 */
[----:B------:R-:W-:Y:S02]  /*4790*/  @P0 FSEL R88, R88, R35, P2 ;  /* 0x0000002358580208 */ /* 0x000fe40001000000 */
[----:B------:R-:W-:Y:S02]  /*47a0*/  FSETP.GT.AND P2, PT, R73, R41, PT ;  /* 0x000000294900720b */ /* 0x000fe40003f44000 */
[----:B------:R-:W-:-:S02]  /*47b0*/  FSEL R35, R14, R43, !P5 ;  /* 0x0000002b0e237208 */ /* 0x000fc40006800000 */
[C---:B------:R-:W-:Y:S02]  /*47c0*/  FSEL R38, R85.reuse, R42, !P4 ;  /* 0x0000002a55267208 */ /* 0x040fe40006000000 */
[C---:B------:R-:W-:Y:S02]  /*47d0*/  FSETP.NAN.AND P5, PT, R14.reuse, R14, PT ;  /* 0x0000000e0e00720b */ /* 0x040fe40003fa8000 */
[----:B------:R-:W-:Y:S02]  /*47e0*/  FSETP.NAN.AND P4, PT, R85, R85, PT ;  /* 0x000000555500720b */ /* 0x000fe40003f88000 */
[C---:B------:R-:W-:Y:S02]  /*47f0*/  FSEL R28, R73.reuse, R41, P2 ;  /* 0x00000029491c7208 */ /* 0x040fe40001000000 */
[----:B------:R-:W-:Y:S02]  /*4800*/  FSETP.NAN.AND P2, PT, R73, R73, PT ;  /* 0x000000494900720b */ /* 0x000fe40003f48000 */
[----:B------:R-:W-:-:S02]  /*4810*/  @P0 FSEL R14, R14, R35, P5 ;  /* 0x000000230e0e0208 */ /* 0x000fc40002800000 */
[----:B------:R-:W-:Y:S01]  /*4820*/  @P0 FSEL R85, R85, R38, P4 ;  /* 0x0000002655550208 */ /* 0x000fe20002000000 */
[----:B0-----:R-:W-:Y:S01]  /*4830*/  FFMA R48, R48, R24, R31 ;  /* 0x0000001830307223 */ /* 0x001fe2000000001f */
[----:B------:R-:W-:Y:S01]  /*4840*/  FSETP.GT.AND P5, PT, R21, R64, PT ;  /* 0x000000401500720b */ /* 0x000fe20003fa4000 */
[----:B------:R-:W-:Y:S01]  /*4850*/  FFMA R36, R27, R32, R36 ;  /* 0x000000201b247223 */ /* 0x000fe20000000024 */
[----:B------:R-:W-:Y:S02]  /*4860*/  FSETP.GT.AND P6, PT, R18, R43, PT ;  /* 0x0000002b1200720b */ /* 0x000fe40003fc4000 */
[----:B------:R-:W-:Y:S02]  /*4870*/  FSETP.GT.AND P4, PT, R74, R42, PT ;  /* 0x0000002a4a00720b */ /* 0x000fe40003f84000 */
[----:B------:R-:W-:Y:S02]  /*4880*/  @P0 FSEL R73, R73, R28, P2 ;  /* 0x0000001c49490208 */ /* 0x000fe40001000000 */
[----:B------:R-:W-:-:S02]  /*4890*/  FSEL R28, R21, R64, P5 ;  /* 0x00000040151c7208 */ /* 0x000fc40002800000 */
[----:B------:R-:W-:Y:S02]  /*48a0*/  FSEL R37, R18, R43, P6 ;  /* 0x0000002b12257208 */ /* 0x000fe40003000000 */
[C---:B------:R-:W-:Y:S02]  /*48b0*/  FSEL R39, R74.reuse, R42, P4 ;  /* 0x0000002a4a277208 */ /* 0x040fe40002000000 */
[----:B------:R-:W-:Y:S02]  /*48c0*/  FSETP.NAN.AND P5, PT, R74, R74, PT ;  /* 0x0000004a4a00720b */ /* 0x000fe40003fa8000 */
[----:B------:R-:W-:Y:S02]  /*48d0*/  FSETP.NAN.AND P6, PT, R18, R18, PT ;  /* 0x000000121200720b */ /* 0x000fe40003fc8000 */
[----:B------:R-:W-:Y:S02]  /*48e0*/  FSETP.GT.AND P2, PT, R10, R40, PT ;  /* 0x000000280a00720b */ /* 0x000fe40003f44000 */
[----:B------:R-:W-:Y:S01]  /*48f0*/  @P0 FSEL R74, R74, R39, P5 ;  /* 0x000000274a4a0208 */ /* 0x000fe20002800000 */
[----:B------:R-:W-:Y:S01]  /*4900*/  FFMA R39, R26, R30, R29 ;  /* 0x0000001e1a277223 */ /* 0x000fe2000000001d */
[----:B------:R-:W-:Y:S01]  /*4910*/  @P0 FSEL R18, R18, R37, P6 ;  /* 0x0000002512120208 */ /* 0x000fe20003000000 */
[----:B------:R-:W-:Y:S01]  /*4920*/  FFMA R37, R33, R25, R34 ;  /* 0x0000001921257223 */ /* 0x000fe20000000022 */
[----:B------:R-:W-:Y:S01]  /*4930*/  FSEL R35, R10, R40, P2 ;  /* 0x000000280a237208 */ /* 0x000fe20001000000 */
[----:B------:R-:W-:Y:S01]  /*4940*/  IMAD R33, R2, 0x1800, R93 ;  /* 0x0000180002217824 */ /* 0x000fe200078e025d */
[----:B------:R-:W-:-:S02]  /*4950*/  FSETP.NAN.AND P2, PT, R21, R21, PT ;  /* 0x000000151500720b */ /* 0x000fc40003f48000 */
[----:B------:R-:W-:Y:S01]  /*4960*/  F2FP.BF16.PACK_AB R26, R44, R64 ;  /* 0x000000402c1a723e */ /* 0x000fe200000010ff */
[----:B------:R-:W-:Y:S01]  /*4970*/  IMAD.WIDE R32, R33, R12, c[0x0][0x178] ;  /* 0x00005e0021207625 */ /* 0x000fe200078e020c */
[----:B------:R-:W-:Y:S02]  /*4980*/  F2FP.BF16.PACK_AB R27, R67, R66 ;  /* 0x00000042431b723e */ /* 0x000fe400000010ff */
[----:B------:R-:W-:Y:S02]  /*4990*/  F2FP.BF16.PACK_AB R24, R37, R48 ;  /* 0x000000302518723e */ /* 0x000fe400000010ff */
[----:B------:R-:W-:Y:S02]  /*49a0*/  F2FP.BF16.PACK_AB R25, R36, R39 ;  /* 0x000000272419723e */ /* 0x000fe400000010ff */
[----:B------:R-:W-:Y:S02]  /*49b0*/  @P0 FSEL R21, R21, R28, P2 ;  /* 0x0000001c15150208 */ /* 0x000fe40001000000 */
[----:B------:R-:W-:Y:S01]  /*49c0*/  FSETP.GEU.AND P2, PT, R70, R48, PT ;  /* 0x000000304600720b */ /* 0x000fe20003f4e000 */
[----:B------:R0:W-:Y:S01]  /*49d0*/  @P0 STG.E.128 [R32.64], R24 ;  /* 0x0000001820000986 */ /* 0x0001e2000c101d06 */
[----:B------:R-:W-:-:S02]  /*49e0*/  FSETP.NAN.AND P4, PT, R10, R10, PT ;  /* 0x0000000a0a00720b */ /* 0x000fc40003f88000 */
[C---:B------:R-:W-:Y:S02]  /*49f0*/  FSETP.GEU.AND P5, PT, R87.reuse, R37, PT ;  /* 0x000000255700720b */ /* 0x040fe40003fae000 */
[----:B------:R-:W-:Y:S01]  /*4a00*/  @P0 FSEL R10, R10, R35, P4 ;  /* 0x000000230a0a0208 */ /* 0x000fe20002000000 */
[----:B------:R-:W-:Y:S01]  /*4a10*/  IMAD.IADD R35, R78, 0x1, R93 ;  /* 0x000000014e237824 */ /* 0x000fe200078e025d */
[----:B------:R-:W-:Y:S01]  /*4a20*/  FSETP.GEU.AND P4, PT, R86, R36, PT ;  /* 0x000000245600720b */ /* 0x000fe20003f8e000 */
[----:B------:R-:W-:Y:S01]  /*4a30*/  IMAD.MOV.U32 R93, RZ, RZ, 0x800 ;  /* 0x00000800ff5d7424 */ /* 0x000fe200078e00ff */
[----:B------:R-:W-:Y:S01]  /*4a40*/  FSEL R38, R87, R37, !P5 ;  /* 0x0000002557267208 */ /* 0x000fe20006800000 */
[----:B------:R-:W-:Y:S01]  /*4a50*/  IMAD.WIDE R34, R35, R12, c[0x0][0x178] ;  /* 0x00005e0023227625 */ /* 0x000fe200078e020c */
[----:B------:R-:W-:Y:S02]  /*4a60*/  FSETP.GT.AND P6, PT, R84, R39, PT ;  /* 0x000000275400720b */ /* 0x000fe40003fc4000 */
[----:B------:R-:W-:-:S02]  /*4a70*/  F2FP.BF16.PACK_AB R28, R41, R40 ;  /* 0x00000028291c723e */ /* 0x000fc400000010ff */
[C---:B------:R-:W-:Y:S02]  /*4a80*/  FSETP.NAN.AND P5, PT, R87.reuse, R87, PT ;  /* 0x000000575700720b */ /* 0x040fe40003fa8000 */
[----:B------:R-:W-:Y:S02]  /*4a90*/  FSEL R41, R86, R36, !P4 ;  /* 0x0000002456297208 */ /* 0x000fe40006000000 */
[C---:B0-----:R-:W-:Y:S02]  /*4aa0*/  FSEL R25, R70.reuse, R48, !P2 ;  /* 0x0000003046197208 */ /* 0x041fe40005000000 */
[C---:B------:R-:W-:Y:S02]  /*4ab0*/  FSETP.NAN.AND P2, PT, R70.reuse, R70, PT ;  /* 0x000000464600720b */ /* 0x040fe40003f48000 */
[----:B------:R-:W-:Y:S02]  /*4ac0*/  @P0 FSEL R87, R87, R38, P5 ;  /* 0x0000002657570208 */ /* 0x000fe40002800000 */
[----:B------:R-:W-:-:S02]  /*4ad0*/  @P0 FSEL R70, R70, R25, P2 ;  /* 0x0000001946460208 */ /* 0x000fc40001000000 */
[CC--:B------:R-:W-:Y:S02]  /*4ae0*/  FSETP.GT.AND P2, PT, R17.reuse, R36.reuse, PT ;  /* 0x000000241100720b */ /* 0x0c0fe40003f44000 */
[C---:B------:R-:W-:Y:S02]  /*4af0*/  FSEL R25, R84.reuse, R39, P6 ;  /* 0x0000002754197208 */ /* 0x040fe40003000000 */
[----:B------:R-:W-:Y:S02]  /*4b00*/  FSEL R36, R17, R36, P2 ;  /* 0x0000002411247208 */ /* 0x000fe40001000000 */
[----:B------:R-:W-:Y:S02]  /*4b10*/  FSETP.NAN.AND P2, PT, R84, R84, PT ;  /* 0x000000545400720b */ /* 0x000fe40003f48000 */
[----:B------:R-:W-:Y:S02]  /*4b20*/  FSETP.GT.AND P5, PT, R16, R37, PT ;  /* 0x000000251000720b */ /* 0x000fe40003fa4000 */
[----:B------:R-:W-:-:S02]  /*4b30*/  @P0 FSEL R84, R84, R25, P2 ;  /* 0x0000001954540208 */ /* 0x000fc40001000000 */
[----:B------:R-:W-:Y:S01]  /*4b40*/  PLOP3.LUT P2, PT, PT, PT, UP0, 0x80, 0x0 ;  /* 0x000000000000781c */ /* 0x000fe20003f4f008 */
[----:B------:R-:W-:Y:S01]  /*4b50*/  UPLOP3.LUT UP0, UPT, UPT, UPT, UPT, 0x40, 0x0 ;  /* 0x000000000000789c */ /* 0x000fe20003f0e870 */
[----:B------:R-:W-:Y:S02]  /*4b60*/  FSETP.NAN.AND P4, PT, R86, R86, PT ;  /* 0x000000565600720b */ /* 0x000fe40003f88000 */
[C---:B------:R-:W-:Y:S02]  /*4b70*/  FSETP.NAN.AND P6, PT, R16.reuse, R16, PT ;  /* 0x000000101000720b */ /* 0x040fe40003fc8000 */
[----:B------:R-:W-:Y:S02]  /*4b80*/  FSEL R37, R16, R37, P5 ;  /* 0x0000002510257208 */ /* 0x000fe40002800000 */
[----:B------:R-:W-:Y:S02]  /*4b90*/  @P0 FSEL R86, R86, R41, P4 ;  /* 0x0000002956560208 */ /* 0x000fe40002000000 */
[----:B------:R-:W-:-:S02]  /*4ba0*/  @P0 FSEL R16, R16, R37, P6 ;  /* 0x0000002510100208 */ /* 0x000fc40003000000 */
[----:B------:R-:W-:Y:S02]  /*4bb0*/  FSETP.NAN.AND P4, PT, R17, R17, PT ;  /* 0x000000111100720b */ /* 0x000fe40003f88000 */
[----:B------:R-:W-:Y:S02]  /*4bc0*/  FSETP.GT.AND P6, PT, R83, R48, PT ;  /* 0x000000305300720b */ /* 0x000fe40003fc4000 */
[----:B------:R-:W-:Y:S02]  /*4bd0*/  F2FP.BF16.PACK_AB R30, R46, R49 ;  /* 0x000000312e1e723e */ /* 0x000fe400000010ff */
[----:B------:R-:W-:Y:S02]  /*4be0*/  F2FP.BF16.PACK_AB R31, R47, R50 ;  /* 0x000000322f1f723e */ /* 0x000fe400000010ff */
[----:B------:R-:W-:Y:S02]  /*4bf0*/  F2FP.BF16.PACK_AB R29, R42, R43 ;  /* 0x0000002b2a1d723e */ /* 0x000fe400000010ff */
[----:B------:R-:W-:-:S02]  /*4c00*/  FSETP.GEU.AND P5, PT, R82, R39, PT ;  /* 0x000000275200720b */ /* 0x000fc40003fae000 */
[----:B------:R-:W-:Y:S01]  /*4c10*/  @P0 FSEL R17, R17, R36, P4 ;  /* 0x0000002411110208 */ /* 0x000fe20002000000 */
[----:B------:R0:W-:Y:S01]  /*4c20*/  @P0 STG.E.128 [R34.64], R28 ;  /* 0x0000001c22000986 */ /* 0x0001e2000c101d06 */
[C---:B------:R-:W-:Y:S02]  /*4c30*/  FSEL R48, R83.reuse, R48, P6 ;  /* 0x0000003053307208 */ /* 0x040fe40003000000 */
[C---:B------:R-:W-:Y:S02]  /*4c40*/  FSETP.NAN.AND P4, PT, R83.reuse, R83, PT ;  /* 0x000000535300720b */ /* 0x040fe40003f88000 */
[C---:B------:R-:W-:Y:S02]  /*4c50*/  FSETP.NAN.AND P6, PT, R82.reuse, R82, PT ;  /* 0x000000525200720b */ /* 0x040fe40003fc8000 */
[----:B------:R-:W-:Y:S02]  /*4c60*/  FSEL R39, R82, R39, !P5 ;  /* 0x0000002752277208 */ /* 0x000fe40006800000 */
[----:B------:R-:W-:-:S02]  /*4c70*/  @P0 FSEL R83, R83, R48, P4 ;  /* 0x0000003053530208 */ /* 0x000fc40002000000 */
[----:B------:R-:W-:Y:S01]  /*4c80*/  @P0 FSEL R82, R82, R39, P6 ;  /* 0x0000002752520208 */ /* 0x000fe20003000000 */
[----:B------:R-:W-:Y:S01]  /*4c90*/  @!P2 CALL.REL.NOINC `(.L_x_3) ;  /* 0x000000100000a944 */ /* 0x000fe20003c00000 */
[----:B------:R-:W-:Y:S05]  /*4ca0*/  BRA `(.L_x_4) ;  /* 0xffffebf000007947 */ /* 0x000fea000383ffff */
.L_x_3:
[----:B------:R-:W-:Y:S01]  /*4cb0*/  BAR.SYNC.DEFER_BLOCKING 0x0 ;  /* 0x0000000000007b1d */ /* 0x000fe20000010000 */
[C---:B------:R-:W-:Y:S01]  /*4cc0*/  FSETP.NAN.AND P0, PT, R70.reuse, R70, PT ;  /* 0x000000464600720b */ /* 0x040fe20003f08000 */
[----:B------:R-:W-:Y:S01]  /*4cd0*/  UPLOP3.LUT UP0, UPT, UPT, UPT, UPT, 0x80, 0x0 ;  /* 0x000000000000789c */ /* 0x000fe20003f0f070 */
[CC--:B------:R-:W-:Y:S02]  /*4ce0*/  FSETP.GEU.AND P2, PT, R70.reuse, R87.reuse, PT ;  /* 0x000000574600720b */ /* 0x0c0fe40003f4e000 */
[C---:B------:R-:W-:Y:S01]  /*4cf0*/  FSEL R87, R70.reuse, R87, P0 ;  /* 0x0000005746577208 */ /* 0x040fe20000000000 */
[----:B------:R-:W-:Y:S01]  /*4d00*/  UMOV UR4, URZ ;  /* 0x0000003f00047c82 */ /* 0x000fe20008000000 */
[----:B------:R-:W-:Y:S02]  /*4d10*/  FSETP.NAN.AND P0, PT, R89, R89, PT ;  /* 0x000000595900720b */ /* 0x000fe40003f08000 */
[----:B------:R-:W-:-:S02]  /*4d20*/  FSEL R87, R70, R87, !P2 ;  /* 0x0000005746577208 */ /* 0x000fc40005000000 */
[CC--:B------:R-:W-:Y:S02]  /*4d30*/  FSETP.GEU.AND P4, PT, R89.reuse, R88.reuse, PT ;  /* 0x000000585900720b */ /* 0x0c0fe40003f8e000 */
[----:B------:R-:W-:Y:S02]  /*4d40*/  FSEL R88, R89, R88, P0 ;  /* 0x0000005859587208 */ /* 0x000fe40000000000 */
[----:B------:R-:W-:Y:S02]  /*4d50*/  FSETP.GEU.AND P2, PT, R87, R82, PT ;  /* 0x000000525700720b */ /* 0x000fe40003f4e000 */
[----:B------:R-:W-:Y:S02]  /*4d60*/  FSEL R88, R89, R88, !P4 ;  /* 0x0000005859587208 */ /* 0x000fe40006000000 */
[----:B------:R-:W-:Y:S02]  /*4d70*/  FSETP.NAN.AND P0, PT, R87, R87, PT ;  /* 0x000000575700720b */ /* 0x000fe40003f08000 */
[----:B------:R-:W-:-:S07]  /*4d80*/  FSETP.GEU.AND P4, PT, R88, R14, PT ;  /* 0x0000000e5800720b */ /* 0x000fce0003f8e000 */
[----:B------:R-:W-:Y:S02]  /*4d90*/  @P2 FSEL R87, R87, R82, P0 ;  /* 0x0000005257572208 */ /* 0x000fe40000000000 */
[C---:B------:R-:W-:Y:S02]  /*4da0*/  FSETP.NAN.AND P0, PT, R88.reuse, R88, PT ;  /* 0x000000585800720b */ /* 0x040fe40003f08000 */
[C---:B------:R-:W-:Y:S02]  /*4db0*/  FSETP.GEU.AND P2, PT, R87.reuse, R86, PT ;  /* 0x000000565700720b */ /* 0x040fe40003f4e000 */
[----:B------:R-:W-:Y:S02]  /*4dc0*/  @P4 FSEL R88, R88, R14, P0 ;  /* 0x0000000e58584208 */ /* 0x000fe40000000000 */
        /* <DEDUP_REMOVED lines=27> */
[----:B------:R-:W-:-:S03]  /*4f80*/  FSETP.NAN.AND P0, PT, R88, R88, PT ;  /* 0x000000585800720b */ /* 0x000fc60003f08000 */
[----:B------:R-:W1:Y:S01]  /*4f90*/  SHFL.BFLY PT, R2, R87, 0x10, 0x1f ;  /* 0x0e001f0057027f89 */ /* 0x000e6200000e0000 */
[----:B------:R-:W-:Y:S02]  /*4fa0*/  @P4 FSEL R88, R88, R90, P0 ;  /* 0x0000005a58584208 */ /* 0x000fe40000000000 */
[C---:B------:R-:W-:Y:S02]  /*4fb0*/  FSETP.NAN.AND P0, PT, R87.reuse, R87, PT ;  /* 0x000000575700720b */ /* 0x040fe40003f08000 */
[----:B------:R-:W-:Y:S01]  /*4fc0*/  FSETP.NAN.AND P2, PT, R88, R88, PT ;  /* 0x000000585800720b */ /* 0x000fe20003f48000 */
[----:B------:R-:W2:Y:S01]  /*4fd0*/  SHFL.BFLY PT, R3, R88, 0x10, 0x1f ;  /* 0x0e001f0058037f89 */ /* 0x000ea200000e0000 */
[----:B-1----:R-:W-:-:S09]  /*4fe0*/  FSETP.GEU.AND P4, PT, R87, R2, PT ;  /* 0x000000025700720b */ /* 0x002fd20003f8e000 */
[----:B------:R-:W-:Y:S02]  /*4ff0*/  @!P0 FSEL R87, R87, R2, !P4 ;  /* 0x0000000257578208 */ /* 0x000fe40006000000 */
[----:B--2---:R-:W-:-:S03]  /*5000*/  FSETP.GEU.AND P0, PT, R88, R3, PT ;  /* 0x000000035800720b */ /* 0x004fc60003f0e000 */
[----:B------:R-:W1:Y:S01]  /*5010*/  SHFL.BFLY PT, R2, R87, 0x8, 0x1f ;  /* 0x0d001f0057027f89 */ /* 0x000e6200000e0000 */
[----:B------:R-:W-:Y:S02]  /*5020*/  @!P2 FSEL R88, R88, R3, !P0 ;  /* 0x000000035858a208 */ /* 0x000fe40004000000 */
[----:B------:R-:W-:-:S03]  /*5030*/  FSETP.NAN.AND P0, PT, R87, R87, PT ;  /* 0x000000575700720b */ /* 0x000fc60003f08000 */
[----:B------:R-:W2:Y:S01]  /*5040*/  SHFL.BFLY PT, R3, R88, 0x8, 0x1f ;  /* 0x0d001f0058037f89 */ /* 0x000ea200000e0000 */
[----:B-1----:R-:W-:Y:S02]  /*5050*/  FSETP.GEU.AND P2, PT, R87, R2, PT ;  /* 0x000000025700720b */ /* 0x002fe40003f4e000 */
[----:B--2---:R-:W-:-:S11]  /*5060*/  FSETP.GEU.AND P4, PT, R88, R3, PT ;  /* 0x000000035800720b */ /* 0x004fd60003f8e000 */
[----:B------:R-:W-:Y:S02]  /*5070*/  @P2 FSEL R87, R87, R2, P0 ;  /* 0x0000000257572208 */ /* 0x000fe40000000000 */
[C---:B------:R-:W-:Y:S02]  /*5080*/  FSETP.NAN.AND P0, PT, R88.reuse, R88, PT ;  /* 0x000000585800720b */ /* 0x040fe40003f08000 */
[C---:B------:R-:W-:Y:S01]  /*5090*/  FSETP.NAN.AND P2, PT, R83.reuse, R83, PT ;  /* 0x000000535300720b */ /* 0x040fe20003f48000 */
[----:B------:R-:W1:Y:S01]  /*50a0*/  SHFL.BFLY PT, R2, R87, 0x4, 0x1f ;  /* 0x0c801f0057027f89 */ /* 0x000e6200000e0000 */
[----:B------:R-:W-:Y:S02]  /*50b0*/  @P4 FSEL R88, R88, R3, P0 ;  /* 0x0000000358584208 */ /* 0x000fe40000000000 */
[CC--:B------:R-:W-:Y:S02]  /*50c0*/  FSETP.GT.AND P0, PT, R83.reuse, R16.reuse, PT ;  /* 0x000000105300720b */ /* 0x0c0fe40003f04000 */
[----:B------:R-:W-:Y:S01]  /*50d0*/  FSEL R16, R83, R16, P2 ;  /* 0x0000001053107208 */ /* 0x000fe20001000000 */
[----:B------:R-:W2:Y:S01]  /*50e0*/  SHFL.BFLY PT, R3, R88, 0x4, 0x1f ;  /* 0x0c801f0058037f89 */ /* 0x000ea200000e0000 */
[----:B------:R-:W-:-:S02]  /*50f0*/  FSETP.NAN.AND P4, PT, R10, R10, PT ;  /* 0x0000000a0a00720b */ /* 0x000fc40003f88000 */
[----:B------:R-:W-:Y:S02]  /*5100*/  FSEL R16, R83, R16, P0 ;  /* 0x0000001053107208 */ /* 0x000fe40000000000 */
[C---:B------:R-:W-:Y:S02]  /*5110*/  FSETP.NAN.AND P6, PT, R87.reuse, R87, PT ;  /* 0x000000575700720b */ /* 0x040fe40003fc8000 */
[C---:B------:R-:W-:Y:S02]  /*5120*/  FSETP.GT.AND P0, PT, R16.reuse, R84, PT ;  /* 0x000000541000720b */ /* 0x040fe40003f04000 */
[----:B------:R-:W-:Y:S02]  /*5130*/  FSETP.NAN.AND P2, PT, R16, R16, PT ;  /* 0x000000101000720b */ /* 0x000fe40003f48000 */
[----:B-1----:R-:W-:-:S09]  /*5140*/  FSETP.GEU.AND P5, PT, R87, R2, PT ;  /* 0x000000025700720b */ /* 0x002fd20003fae000 */
[----:B------:R-:W-:Y:S02]  /*5150*/  @!P0 FSEL R16, R16, R84, P2 ;  /* 0x0000005410108208 */ /* 0x000fe40001000000 */
[CC--:B------:R-:W-:Y:S02]  /*5160*/  FSETP.GT.AND P0, PT, R10.reuse, R73.reuse, PT ;  /* 0x000000490a00720b */ /* 0x0c0fe40003f04000 */
[----:B------:R-:W-:Y:S02]  /*5170*/  FSEL R73, R10, R73, P4 ;  /* 0x000000490a497208 */ /* 0x000fe40002000000 */
[----:B------:R-:W-:Y:S02]  /*5180*/  FSETP.GT.AND P2, PT, R16, R17, PT ;  /* 0x000000111000720b */ /* 0x000fe40003f44000 */
[----:B------:R-:W-:Y:S02]  /*5190*/  FSEL R73, R10, R73, P0 ;  /* 0x000000490a497208 */ /* 0x000fe40000000000 */
[----:B--2---:R-:W-:-:S02]  /*51a0*/  FSETP.GEU.AND P0, PT, R88, R3, PT ;  /* 0x000000035800720b */ /* 0x004fc40003f0e000 */
[----:B------:R-:W-:Y:S02]  /*51b0*/  FSETP.GT.AND P4, PT, R73, R18, PT ;  /* 0x000000124900720b */ /* 0x000fe40003f84000 */
[----:B------:R-:W-:Y:S02]  /*51c0*/  @P5 FSEL R87, R87, R2, P6 ;  /* 0x0000000257575208 */ /* 0x000fe40003000000 */
[----:B------:R-:W-:Y:S02]  /*51d0*/  FSETP.NAN.AND P6, PT, R16, R16, PT ;  /* 0x000000101000720b */ /* 0x000fe40003fc8000 */
[----:B------:R-:W-:Y:S01]  /*51e0*/  FSETP.NAN.AND P5, PT, R88, R88, PT ;  /* 0x000000585800720b */ /* 0x000fe20003fa8000 */
[----:B------:R-:W1:Y:S01]  /*51f0*/  SHFL.BFLY PT, R2, R87, 0x2, 0x1f ;  /* 0x0c401f0057027f89 */ /* 0x000e6200000e0000 */
[----:B------:R-:W-:Y:S02]  /*5200*/  @!P2 FSEL R16, R16, R17, P6 ;  /* 0x000000111010a208 */ /* 0x000fe40003000000 */
[----:B------:R-:W-:-:S02]  /*5210*/  FSETP.NAN.AND P2, PT, R73, R73, PT ;  /* 0x000000494900720b */ /* 0x000fc40003f48000 */
[----:B------:R-:W-:Y:S02]  /*5220*/  @P0 FSEL R88, R88, R3, P5 ;  /* 0x0000000358580208 */ /* 0x000fe40002800000 */
[C---:B------:R-:W-:Y:S02]  /*5230*/  FSETP.GT.AND P0, PT, R16.reuse, R21, PT ;  /* 0x000000151000720b */ /* 0x040fe40003f04000 */
[----:B------:R-:W-:Y:S01]  /*5240*/  @!P4 FSEL R73, R73, R18, P2 ;  /* 0x000000124949c208 */ /* 0x000fe20001000000 */
[----:B------:R-:W2:Y:S01]  /*5250*/  SHFL.BFLY PT, R3, R88, 0x2, 0x1f ;  /* 0x0c401f0058037f89 */ /* 0x000ea200000e0000 */
[----:B------:R-:W-:Y:S01]  /*5260*/  FSETP.NAN.AND P2, PT, R16, R16, PT ;  /* 0x000000101000720b */ /* 0x000fe20003f48000 */
[----:B------:R-:W-:Y:S01]  /*5270*/  IMAD.MOV.U32 R18, RZ, RZ, 0x3e800000 ;  /* 0x3e800000ff127424 */ /* 0x000fe200078e00ff */
[----:B------:R-:W-:Y:S02]  /*5280*/  FSETP.GT.AND P4, PT, R73, R74, PT ;  /* 0x0000004a4900720b */ /* 0x000fe40003f84000 */
[----:B------:R-:W-:-:S05]  /*5290*/  LOP3.LUT R17, R0, 0x1, RZ, 0xc0, !PT ;  /* 0x0000000100117812 */ /* 0x000fca00078ec0ff */
[----:B------:R-:W-:Y:S02]  /*52a0*/  @!P0 FSEL R16, R16, R21, P2 ;  /* 0x0000001510108208 */ /* 0x000fe40001000000 */
[C---:B------:R-:W-:Y:S02]  /*52b0*/  FSETP.NAN.AND P0, PT, R73.reuse, R73, PT ;  /* 0x000000494900720b */ /* 0x040fe40003f08000 */
[----:B------:R-:W-:Y:S02]  /*52c0*/  FSETP.GT.AND P5, PT, R16, R71, PT ;  /* 0x000000471000720b */ /* 0x000fe40003fa4000 */
[----:B------:R-:W-:Y:S02]  /*52d0*/  @!P4 FSEL R73, R73, R74, P0 ;  /* 0x0000004a4949c208 */ /* 0x000fe40000000000 */
[----:B-1----:R-:W-:Y:S02]  /*52e0*/  FSETP.GEU.AND P2, PT, R87, R2, PT ;  /* 0x000000025700720b */ /* 0x002fe40003f4e000 */
[----:B------:R-:W-:-:S02]  /*52f0*/  FSETP.GT.AND P4, PT, R73, R22, PT ;  /* 0x000000164900720b */ /* 0x000fc40003f84000 */
[----:B------:R-:W-:Y:S02]  /*5300*/  FSETP.NAN.AND P6, PT, R16, R16, PT ;  /* 0x000000101000720b */ /* 0x000fe40003fc8000 */
[----:B--2---:R-:W-:-:S03]  /*5310*/  FSETP.GEU.AND P0, PT, R88, R3, PT ;  /* 0x000000035800720b */ /* 0x004fc60003f0e000 */
[----:B------:R-:W-:Y:S02]  /*5320*/  @!P5 FSEL R16, R16, R71, P6 ;  /* 0x000000471010d208 */ /* 0x000fe40003000000 */
[----:B------:R-:W-:Y:S02]  /*5330*/  FSETP.NAN.AND P6, PT, R73, R73, PT ;  /* 0x000000494900720b */ /* 0x000fe40003fc8000 */
[----:B------:R-:W-:Y:S02]  /*5340*/  FSETP.NAN.AND P5, PT, R87, R87, PT ;  /* 0x000000575700720b */ /* 0x000fe40003fa8000 */
[----:B------:R-:W-:Y:S01]  /*5350*/  @!P4 FSEL R73, R73, R22, P6 ;  /* 0x000000164949c208 */ /* 0x000fe20003000000 */
[----:B------:R-:W-:Y:S01]  /*5360*/  IMAD.WIDE R22, R9, R12, c[0x0][0x1b0] ;  /* 0x00006c0009167625 */ /* 0x000fe200078e020c */
[----:B------:R-:W-:Y:S02]  /*5370*/  @P2 FSEL R87, R87, R2, P5 ;  /* 0x0000000257572208 */ /* 0x000fe40002800000 */
[----:B------:R-:W-:-:S02]  /*5380*/  FSETP.NAN.AND P4, PT, R88, R88, PT ;  /* 0x000000585800720b */ /* 0x000fc40003f88000 */
[C---:B------:R-:W-:Y:S01]  /*5390*/  FSETP.GT.AND P2, PT, R73.reuse, R76, PT ;  /* 0x0000004c4900720b */ /* 0x040fe20003f44000 */
[----:B------:R-:W1:Y:S01]  /*53a0*/  SHFL.BFLY PT, R2, R87, 0x1, 0x1f ;  /* 0x0c201f0057027f89 */ /* 0x000e6200000e0000 */
[----:B------:R-:W-:Y:S02]  /*53b0*/  @P0 FSEL R88, R88, R3, P4 ;  /* 0x0000000358580208 */ /* 0x000fe40002000000 */
[C---:B------:R-:W-:Y:S02]  /*53c0*/  FSETP.GT.AND P0, PT, R16.reuse, R19, PT ;  /* 0x000000131000720b */ /* 0x040fe40003f04000 */
[----:B------:R-:W-:Y:S01]  /*53d0*/  FSETP.NAN.AND P5, PT, R73, R73, PT ;  /* 0x000000494900720b */ /* 0x000fe20003fa8000 */
[----:B------:R-:W2:Y:S01]  /*53e0*/  SHFL.BFLY PT, R11, R88, 0x1, 0x1f ;  /* 0x0c201f00580b7f89 */ /* 0x000ea200000e0000 */
[----:B------:R-:W-:Y:S02]  /*53f0*/  FSETP.NAN.AND P4, PT, R16, R16, PT ;  /* 0x000000101000720b */ /* 0x000fe40003f88000 */
[----:B------:R-:W-:-:S03]  /*5400*/  SHF.R.U32.HI R3, RZ, 0x5, R0 ;  /* 0x00000005ff037819 */ /* 0x000fc60000011600 */
[----:B------:R-:W-:-:S04]  /*5410*/  @!P2 FSEL R73, R73, R76, P5 ;  /* 0x0000004c4949a208 */ /* 0x000fc80002800000 */
[----:B------:R-:W-:Y:S02]  /*5420*/  @!P0 FSEL R16, R16, R19, P4 ;  /* 0x0000001310108208 */ /* 0x000fe40002000000 */
[C---:B------:R-:W-:Y:S02]  /*5430*/  FSETP.GT.AND P5, PT, R73.reuse, R69, PT ;  /* 0x000000454900720b */ /* 0x040fe40003fa4000 */
[C---:B------:R-:W-:Y:S02]  /*5440*/  FSETP.GT.AND P2, PT, R16.reuse, R20, PT ;  /* 0x000000141000720b */ /* 0x040fe40003f44000 */
[----:B------:R-:W-:Y:S02]  /*5450*/  FSETP.NAN.AND P6, PT, R73, R73, PT ;  /* 0x000000494900720b */ /* 0x000fe40003fc8000 */
[----:B-1----:R-:W-:Y:S02]  /*5460*/  FSETP.GEU.AND P0, PT, R87, R2, PT ;  /* 0x000000025700720b */ /* 0x002fe40003f0e000 */
[----:B------:R-:W-:-:S05]  /*5470*/  FSETP.NAN.AND P4, PT, R16, R16, PT ;  /* 0x000000101000720b */ /* 0x000fca0003f88000 */
[----:B------:R-:W-:Y:S02]  /*5480*/  @!P5 FSEL R73, R73, R69, P6 ;  /* 0x000000454949d208 */ /* 0x000fe40003000000 */
[----:B--2---:R-:W-:Y:S02]  /*5490*/  FSETP.GEU.AND P5, PT, R88, R11, PT ;  /* 0x0000000b5800720b */ /* 0x004fe40003fae000 */
[----:B------:R-:W-:Y:S01]  /*54a0*/  @!P2 FSEL R16, R16, R20, P4 ;  /* 0x000000141010a208 */ /* 0x000fe20002000000 */
[----:B------:R-:W-:Y:S01]  /*54b0*/  IMAD.WIDE R20, R9, R12, c[0x0][0x1a8] ;  /* 0x00006a0009147625 */ /* 0x000fe200078e020c */
[C---:B------:R-:W-:Y:S02]  /*54c0*/  FSETP.NAN.AND P4, PT, R87.reuse, R87, PT ;  /* 0x000000575700720b */ /* 0x040fe40003f88000 */
[----:B------:R-:W-:Y:S02]  /*54d0*/  FSETP.NAN.AND P6, PT, R88, R88, PT ;  /* 0x000000585800720b */ /* 0x000fe40003fc8000 */
[----:B------:R-:W-:Y:S01]  /*54e0*/  @P0 SEL R87, R87, R2, P4 ;  /* 0x0000000257570207 */ /* 0x000fe20002000000 */
[----:B------:R-:W-:Y:S01]  /*54f0*/  IMAD.SHL.U32 R2, R3, 0x4, RZ ;  /* 0x0000000403027824 */ /* 0x000fe200078e00ff */
[----:B------:R-:W-:Y:S01]  /*5500*/  FSETP.GT.AND P2, PT, R73, R68, PT ;  /* 0x000000444900720b */ /* 0x000fe20003f44000 */
[----:B------:R-:W1:Y:S01]  /*5510*/  SHFL.BFLY PT, R3, R16, 0x10, 0x1f ;  /* 0x0e001f0010037f89 */ /* 0x000e6200000e0000 */
[----:B------:R-:W-:-:S02]  /*5520*/  ISETP.GE.AND P4, PT, R0, 0x10, PT ;  /* 0x000000100000780c */ /* 0x000fc40003f86270 */
[----:B------:R-:W-:Y:S02]  /*5530*/  LOP3.LUT R2, R2, 0x1c, RZ, 0xe2, !PT ;  /* 0x0000001c02027812 */ /* 0x000fe400078ee2ff */
[----:B------:R-:W-:Y:S02]  /*5540*/  @P5 SEL R88, R88, R11, P6 ;  /* 0x0000000b58585207 */ /* 0x000fe40003000000 */
[C---:B------:R-:W-:Y:S01]  /*5550*/  FSETP.NAN.AND P0, PT, R73.reuse, R73, PT ;  /* 0x000000494900720b */ /* 0x040fe20003f08000 */
[----:B------:R-:W-:Y:S04]  /*5560*/  @!P1 STS [R2], R87 ;  /* 0x0000005702009388 */ /* 0x000fe80000000800 */
[----:B------:R-:W-:Y:S01]  /*5570*/  @!P1 STS [R2+0x20], R88 ;  /* 0x0000205802009388 */ /* 0x000fe20000000800 */
[----:B------:R-:W-:-:S03]  /*5580*/  @!P2 FSEL R73, R73, R68, P0 ;  /* 0x000000444949a208 */ /* 0x000fc60000000000 */
[----:B------:R-:W-:Y:S01]  /*5590*/  BAR.SYNC.DEFER_BLOCKING 0x0 ;  /* 0x0000000000007b1d */ /* 0x000fe20000010000 */
[----:B------:R-:W-:Y:S02]  /*55a0*/  FSETP.NAN.AND P2, PT, R16, R16, PT ;  /* 0x000000101000720b */ /* 0x000fe40003f48000 */
[----:B------:R-:W-:-:S03]  /*55b0*/  FSETP.NAN.AND P5, PT, R73, R73, PT ;  /* 0x000000494900720b */ /* 0x000fc60003fa8000 */
[----:B------:R-:W2:Y:S01]  /*55c0*/  SHFL.BFLY PT, R10, R73, 0x10, 0x1f ;  /* 0x0e001f00490a7f89 */ /* 0x000ea200000e0000 */
[----:B-1----:R-:W-:-:S07]  /*55d0*/  FSETP.GT.AND P0, PT, R16, R3, PT ;  /* 0x000000031000720b */ /* 0x002fce0003f04000 */
[----:B------:R-:W-:-:S05]  /*55e0*/  @!P2 FSEL R16, R16, R3, P0 ;  /* 0x000000031010a208 */ /* 0x000fca0000000000 */
[----:B------:R-:W1:Y:S04]  /*55f0*/  SHFL.BFLY PT, R3, R16, 0x8, 0x1f ;  /* 0x0d001f0010037f89 */ /* 0x000e6800000e0000 */
[----:B------:R-:W-:Y:S01]  /*5600*/  @!P4 LDS R7, [R0.X4] ;  /* 0x000000000007c984 */ /* 0x000fe20000004800 */
[----:B--2---:R-:W-:-:S04]  /*5610*/  FSETP.GT.AND P0, PT, R73, R10, PT ;  /* 0x0000000a4900720b */ /* 0x004fc80003f04000 */
[----:B------:R-:W-:Y:S02]  /*5620*/  @!P5 FSEL R73, R73, R10, P0 ;  /* 0x0000000a4949d208 */ /* 0x000fe40000000000 */
[----:B------:R-:W-:-:S03]  /*5630*/  FSETP.NAN.AND P5, PT, R16, R16, PT ;  /* 0x000000101000720b */ /* 0x000fc60003fa8000 */
[----:B------:R-:W2:Y:S01]  /*5640*/  SHFL.BFLY PT, R14, R73, 0x8, 0x1f ;  /* 0x0d001f00490e7f89 */ /* 0x000ea200000e0000 */
[----:B-1----:R-:W-:-:S13]  /*5650*/  FSETP.GT.AND P2, PT, R16, R3, PT ;  /* 0x000000031000720b */ /* 0x002fda0003f44000 */
[----:B------:R-:W-:Y:S02]  /*5660*/  @!P2 FSEL R16, R16, R3, P5 ;  /* 0x000000031010a208 */ /* 0x000fe40002800000 */
[----:B------:R-:W-:-:S03]  /*5670*/  FSETP.NAN.AND P2, PT, R73, R73, PT ;  /* 0x000000494900720b */ /* 0x000fc60003f48000 */
[----:B------:R-:W1:Y:S01]  /*5680*/  SHFL.BFLY PT, R3, R16, 0x4, 0x1f ;  /* 0x0c801f0010037f89 */ /* 0x000e6200000e0000 */
[----:B--2---:R-:W-:-:S03]  /*5690*/  FSETP.GT.AND P0, PT, R73, R14, PT ;  /* 0x0000000e4900720b */ /* 0x004fc60003f04000 */
[----:B------:R-:W2:Y:S10]  /*56a0*/  SHFL.BFLY PT, R10, R7, 0x4, 0x1f ;  /* 0x0c801f00070a7f89 */ /* 0x000eb400000e0000 */
[----:B------:R-:W-:-:S02]  /*56b0*/  @!P0 FSEL R73, R73, R14, P2 ;  /* 0x0000000e49498208 */ /* 0x000fc40001000000 */
[----:B------:R-:W-:-:S03]  /*56c0*/  FSETP.NAN.AND P0, PT, R7, R7, PT ;  /* 0x000000070700720b */ /* 0x000fc60003f08000 */
[----:B------:R-:W3:Y:S01]  /*56d0*/  SHFL.BFLY PT, R14, R73, 0x4, 0x1f ;  /* 0x0c801f00490e7f89 */ /* 0x000ee200000e0000 */
[----:B-1----:R-:W-:Y:S02]  /*56e0*/  FSETP.GT.AND P2, PT, R16, R3, PT ;  /* 0x000000031000720b */ /* 0x002fe40003f44000 */
[----:B--2---:R-:W-:-:S04]  /*56f0*/  FSETP.GEU.AND P5, PT, R7, R10, PT ;  /* 0x0000000a0700720b */ /* 0x004fc80003fae000 */
[C---:B------:R-:W-:Y:S02]  /*5700*/  FSEL R10, R7.reuse, R10, !P5 ;  /* 0x0000000a070a7208 */ /* 0x040fe40006800000 */
[----:B------:R-:W-:Y:S02]  /*5710*/  FSETP.NAN.AND P5, PT, R16, R16, PT ;  /* 0x000000101000720b */ /* 0x000fe40003fa8000 */
[----:B------:R-:W-:-:S03]  /*5720*/  FSEL R7, R7, R10, P0 ;  /* 0x0000000a07077208 */ /* 0x000fc60000000000 */
[----:B------:R-:W-:Y:S02]  /*5730*/  @!P2 FSEL R16, R16, R3, P5 ;  /* 0x000000031010a208 */ /* 0x000fe40002800000 */
[C---:B------:R-:W-:Y:S01]  /*5740*/  FSETP.NAN.AND P2, PT, R73.reuse, R73, PT ;  /* 0x000000494900720b */ /* 0x040fe20003f48000 */
[----:B------:R-:W1:Y:S01]  /*5750*/  SHFL.BFLY PT, R10, R7, 0x2, 0x1f ;  /* 0x0c401f00070a7f89 */ /* 0x000e6200000e0000 */
[----:B---3--:R-:W-:-:S03]  /*5760*/  FSETP.GT.AND P0, PT, R73, R14, PT ;  /* 0x0000000e4900720b */ /* 0x008fc60003f04000 */
[----:B------:R-:W2:Y:S10]  /*5770*/  SHFL.BFLY PT, R3, R16, 0x2, 0x1f ;  /* 0x0c401f0010037f89 */ /* 0x000eb400000e0000 */
[----:B------:R-:W-:-:S02]  /*5780*/  @!P0 FSEL R73, R73, R14, P2 ;  /* 0x0000000e49498208 */ /* 0x000fc40001000000 */
[----:B------:R-:W-:Y:S02]  /*5790*/  FSETP.NAN.AND P0, PT, R7, R7, PT ;  /* 0x000000070700720b */ /* 0x000fe40003f08000 */
[----:B------:R-:W-:Y:S01]  /*57a0*/  FSETP.NAN.AND P6, PT, R73, R73, PT ;  /* 0x000000494900720b */ /* 0x000fe20003fc8000 */
[----:B------:R-:W3:Y:S01]  /*57b0*/  SHFL.BFLY PT, R14, R73, 0x2, 0x1f ;  /* 0x0c401f00490e7f89 */ /* 0x000ee200000e0000 */
[----:B-1----:R-:W-:-:S13]  /*57c0*/  FSETP.GEU.AND P5, PT, R7, R10, PT ;  /* 0x0000000a0700720b */ /* 0x002fda0003fae000 */
[----:B------:R-:W-:Y:S02]  /*57d0*/  @P5 FSEL R7, R7, R10, P0 ;  /* 0x0000000a07075208 */ /* 0x000fe40000000000 */
[C---:B--2---:R-:W-:Y:S02]  /*57e0*/  FSETP.GT.AND P0, PT, R16.reuse, R3, PT ;  /* 0x000000031000720b */ /* 0x044fe40003f04000 */
[----:B------:R-:W-:Y:S01]  /*57f0*/  FSETP.NAN.AND P5, PT, R16, R16, PT ;  /* 0x000000101000720b */ /* 0x000fe20003fa8000 */
[----:B------:R-:W1:Y:S01]  /*5800*/  SHFL.BFLY PT, R10, R7, 0x1, 0x1f ;  /* 0x0c201f00070a7f89 */ /* 0x000e6200000e0000 */
[----:B---3--:R-:W-:-:S09]  /*5810*/  FSETP.GT.AND P2, PT, R73, R14, PT ;  /* 0x0000000e4900720b */ /* 0x008fd20003f44000 */
[----:B------:R-:W-:Y:S02]  /*5820*/  @!P0 FSEL R16, R16, R3, P5 ;  /* 0x0000000310108208 */ /* 0x000fe40002800000 */
[----:B------:R-:W-:-:S03]  /*5830*/  LOP3.LUT P0, RZ, R0, 0x7, RZ, 0xc0, !PT ;  /* 0x0000000700ff7812 */ /* 0x000fc6000780c0ff */
[----:B------:R-:W2:Y:S01]  /*5840*/  SHFL.BFLY PT, R3, R16, 0x1, 0x1f ;  /* 0x0c201f0010037f89 */ /* 0x000ea200000e0000 */
[----:B------:R-:W-:Y:S02]  /*5850*/  ISETP.LT.AND P0, PT, R0, 0x10, !P0 ;  /* 0x000000100000780c */ /* 0x000fe40004701270 */
[----:B------:R-:W-:Y:S02]  /*5860*/  @!P2 FSEL R73, R73, R14, P6 ;  /* 0x0000000e4949a208 */ /* 0x000fe40003000000 */
[C---:B------:R-:W-:Y:S02]  /*5870*/  FSETP.NAN.AND P2, PT, R7.reuse, R7, PT ;  /* 0x000000070700720b */ /* 0x040fe40003f48000 */
[----:B------:R-:W-:Y:S01]  /*5880*/  FSETP.NAN.AND P6, PT, R16, R16, PT ;  /* 0x000000101000720b */ /* 0x000fe20003fc8000 */
[----:B------:R-:W3:Y:S01]  /*5890*/  SHFL.BFLY PT, R14, R73, 0x1, 0x1f ;  /* 0x0c201f00490e7f89 */ /* 0x000ee200000e0000 */
[----:B-1----:R-:W-:-:S13]  /*58a0*/  FSETP.GEU.AND P5, PT, R7, R10, PT ;  /* 0x0000000a0700720b */ /* 0x002fda0003fae000 */
[----:B------:R-:W-:Y:S02]  /*58b0*/  @P5 SEL R7, R7, R10, P2 ;  /* 0x0000000a07075207 */ /* 0x000fe40001000000 */
[----:B--2---:R-:W-:-:S03]  /*58c0*/  FSETP.GT.AND P5, PT, R16, R3, PT ;  /* 0x000000031000720b */ /* 0x004fc60003fa4000 */
[----:B------:R-:W-:Y:S04]  /*58d0*/  @P0 STS [R0.X4], R7 ;  /* 0x0000000700000388 */ /* 0x000fe80000004800 */
[----:B------:R-:W-:Y:S01]  /*58e0*/  BAR.SYNC.DEFER_BLOCKING 0x0 ;  /* 0x0000000000007b1d */ /* 0x000fe20000010000 */
[----:B---3--:R-:W-:-:S05]  /*58f0*/  FSETP.GT.AND P2, PT, R73, R14, PT ;  /* 0x0000000e4900720b */ /* 0x008fca0003f44000 */
[----:B------:R-:W-:Y:S02]  /*5900*/  @!P5 SEL R16, R16, R3, P6 ;  /* 0x000000031010d207 */ /* 0x000fe40003000000 */
[----:B------:R-:W-:-:S06]  /*5910*/  FSETP.NAN.AND P5, PT, R73, R73, PT ;  /* 0x000000494900720b */ /* 0x000fcc0003fa8000 */
[----:B------:R-:W-:Y:S01]  /*5920*/  @!P2 SEL R73, R73, R14, P5 ;  /* 0x0000000e4949a207 */ /* 0x000fe20002800000 */
[----:B------:R-:W-:Y:S04]  /*5930*/  LDS R10, [RZ] ;  /* 0x00000000ff0a7984 */ /* 0x000fe80000000800 */
[----:B------:R-:W1:Y:S04]  /*5940*/  LDS R11, [0x20] ;  /* 0x00002000ff0b7984 */ /* 0x000e680000000800 */
[----:B------:R-:W-:Y:S06]  /*5950*/  BAR.SYNC.DEFER_BLOCKING 0x0 ;  /* 0x0000000000007b1d */ /* 0x000fec0000010000 */
[----:B-1----:R-:W-:Y:S04]  /*5960*/  STS.64 [RZ], R10 ;  /* 0x0000000aff007388 */ /* 0x002fe80000000a00 */
[----:B------:R-:W-:Y:S06]  /*5970*/  BAR.SYNC.DEFER_BLOCKING 0x0 ;  /* 0x0000000000007b1d */ /* 0x000fec0000010000 */
[----:B------:R-:W-:Y:S04]  /*5980*/  LDS R3, [R17.X4] ;  /* 0x0000000011037984 */ /* 0x000fe80000004800 */
[----:B------:R-:W-:Y:S06]  /*5990*/  BAR.SYNC.DEFER_BLOCKING 0x0 ;  /* 0x0000000000007b1d */ /* 0x000fec0000010000 */
[----:B------:R-:W-:Y:S04]  /*59a0*/  @!P1 STS [R2], R16 ;  /* 0x0000001002009388 */ /* 0x000fe80000000800 */
[----:B------:R-:W-:Y:S04]  /*59b0*/  @!P1 STS [R2+0x20], R73 ;  /* 0x0000204902009388 */ /* 0x000fe80000000800 */
[----:B------:R-:W-:Y:S06]  /*59c0*/  BAR.SYNC.DEFER_BLOCKING 0x0 ;  /* 0x0000000000007b1d */ /* 0x000fec0000010000 */
[----:B------:R-:W1:Y:S04]  /*59d0*/  @!P4 LDS R13, [R0.X4] ;  /* 0x00000000000dc984 */ /* 0x000e680000004800 */
[----:B-1----:R-:W1:Y:S01]  /*59e0*/  SHFL.BFLY PT, R14, R13, 0x4, 0x1f ;  /* 0x0c801f000d0e7f89 */ /* 0x002e6200000e0000 */
[----:B------:R-:W-:-:S02]  /*59f0*/  FSETP.NAN.AND P2, PT, R13, R13, PT ;  /* 0x0000000d0d00720b */ /* 0x000fc40003f48000 */
[----:B-1----:R-:W-:-:S04]  /*5a00*/  FSETP.GT.AND P1, PT, R13, R14, PT ;  /* 0x0000000e0d00720b */ /* 0x002fc80003f24000 */
[----:B------:R-:W-:-:S04]  /*5a10*/  FSEL R14, R13, R14, P1 ;  /* 0x0000000e0d0e7208 */ /* 0x000fc80000800000 */
[----:B------:R-:W-:-:S04]  /*5a20*/  FSEL R7, R13, R14, P2 ;  /* 0x0000000e0d077208 */ /* 0x000fc80001000000 */
[C---:B------:R-:W-:Y:S01]  /*5a30*/  FSETP.NAN.AND P2, PT, R7.reuse, R7, PT ;  /* 0x000000070700720b */ /* 0x040fe20003f48000 */
[----:B------:R-:W1:Y:S02]  /*5a40*/  SHFL.BFLY PT, R14, R7, 0x2, 0x1f ;  /* 0x0c401f00070e7f89 */ /* 0x000e6400000e0000 */
[----:B-1----:R-:W-:-:S13]  /*5a50*/  FSETP.GT.AND P1, PT, R7, R14, PT ;  /* 0x0000000e0700720b */ /* 0x002fda0003f24000 */
[----:B------:R-:W-:-:S04]  /*5a60*/  @!P1 FSEL R7, R7, R14, P2 ;  /* 0x0000000e07079208 */ /* 0x000fc80001000000 */
[C---:B------:R-:W-:Y:S01]  /*5a70*/  FSETP.NAN.AND P2, PT, R7.reuse, R7, PT ;  /* 0x000000070700720b */ /* 0x040fe20003f48000 */
[----:B------:R-:W1:Y:S02]  /*5a80*/  SHFL.BFLY PT, R2, R7, 0x1, 0x1f ;  /* 0x0c201f0007027f89 */ /* 0x000e6400000e0000 */
[----:B-1----:R-:W-:-:S13]  /*5a90*/  FSETP.GT.AND P1, PT, R7, R2, PT ;  /* 0x000000020700720b */ /* 0x002fda0003f24000 */
[----:B------:R-:W-:Y:S02]  /*5aa0*/  @!P1 SEL R7, R7, R2, P2 ;  /* 0x0000000207079207 */ /* 0x000fe40001000000 */
[----:B------:R-:W-:-:S03]  /*5ab0*/  FSETP.GE.AND P1, PT, R11, RZ, PT ;  /* 0x000000ff0b00720b */ /* 0x000fc60003f26000 */
[----:B------:R-:W-:Y:S04]  /*5ac0*/  @P0 STS [R0.X4], R7 ;  /* 0x0000000700000388 */ /* 0x000fe80000004800 */
[----:B------:R-:W-:Y:S01]  /*5ad0*/  BAR.SYNC.DEFER_BLOCKING 0x0 ;  /* 0x0000000000007b1d */ /* 0x000fe20000010000 */
[C---:B------:R-:W-:Y:S02]  /*5ae0*/  FSETP.GE.AND P0, PT, R10.reuse, RZ, PT ;  /* 0x000000ff0a00720b */ /* 0x040fe40003f06000 */
[----:B------:R-:W-:Y:S02]  /*5af0*/  FSEL R11, R11, RZ, !P1 ;  /* 0x000000ff0b0b7208 */ /* 0x000fe40004800000 */
[----:B------:R-:W-:-:S03]  /*5b00*/  FSEL R10, R10, RZ, !P0 ;  /* 0x000000ff0a0a7208 */ /* 0x000fc60004000000 */
[----:B------:R-:W-:Y:S02]  /*5b10*/  FADD R11, RZ, -R11 ;  /* 0x8000000bff0b7221 */ /* 0x000fe40000000000 */
[----:B------:R-:W-:-:S03]  /*5b20*/  FADD R10, RZ, -R10 ;  /* 0x8000000aff0a7221 */ /* 0x000fc60000000000 */
[----:B------:R-:W-:Y:S02]  /*5b30*/  FSETP.NAN.AND P2, PT, R11, R11, PT ;  /* 0x0000000b0b00720b */ /* 0x000fe40003f48000 */
[----:B------:R-:W-:Y:S01]  /*5b40*/  FSETP.NAN.AND P1, PT, R10, R10, PT ;  /* 0x0000000a0a00720b */ /* 0x000fe20003f28000 */
[----:B------:R-:W1:Y:S04]  /*5b50*/  LDS R14, [RZ] ;  /* 0x00000000ff0e7984 */ /* 0x000e680000000800 */
[----:B------:R-:W2:Y:S04]  /*5b60*/  LDS R15, [0x20] ;  /* 0x00002000ff0f7984 */ /* 0x000ea80000000800 */
[----:B------:R-:W-:Y:S01]  /*5b70*/  BAR.SYNC.DEFER_BLOCKING 0x0 ;  /* 0x0000000000007b1d */ /* 0x000fe20000010000 */
[----:B-1----:R-:W-:-:S04]  /*5b80*/  FSETP.GTU.AND P0, PT, R14, RZ, PT ;  /* 0x000000ff0e00720b */ /* 0x002fc80003f0c000 */
[----:B------:R-:W-:Y:S01]  /*5b90*/  FSEL R7, R14, RZ, P0 ;  /* 0x000000ff0e077208 */ /* 0x000fe20000000000 */
[----:B--2---:R1:W-:Y:S04]  /*5ba0*/  STS.64 [RZ], R14 ;  /* 0x0000000eff007388 */ /* 0x0043e80000000a00 */
[----:B------:R-:W-:Y:S01]  /*5bb0*/  BAR.SYNC.DEFER_BLOCKING 0x0 ;  /* 0x0000000000007b1d */ /* 0x000fe20000010000 */
[C---:B------:R-:W-:Y:S02]  /*5bc0*/  FSETP.GTU.AND P4, PT, R15.reuse, RZ, PT ;  /* 0x000000ff0f00720b */ /* 0x040fe40003f8c000 */
[CC--:B------:R-:W-:Y:S02]  /*5bd0*/  FSETP.GT.AND P0, PT, R10.reuse, R7.reuse, PT ;  /* 0x000000070a00720b */ /* 0x0c0fe40003f04000 */
[----:B------:R-:W-:Y:S01]  /*5be0*/  FSEL R2, R15, RZ, P4 ;  /* 0x000000ff0f027208 */ /* 0x000fe20002000000 */
[----:B-1----:R-:W-:Y:S01]  /*5bf0*/  IMAD.WIDE R14, R9, R12, c[0x0][0x190] ;  /* 0x00006400090e7625 */ /* 0x002fe200078e020c */
[----:B------:R-:W-:-:S02]  /*5c00*/  @!P1 FSEL R10, R10, R7, P0 ;  /* 0x000000070a0a9208 */ /* 0x000fc40000000000 */
[----:B------:R-:W-:-:S03]  /*5c10*/  FSETP.GT.AND P0, PT, R11, R2, PT ;  /* 0x000000020b00720b */ /* 0x000fc60003f04000 */
[----:B------:R-:W-:Y:S01]  /*5c20*/  FMUL R7, R10, 0.0078740157186985015869 ;  /* 0x3c0102040a077820 */ /* 0x000fe20000400000 */
[----:B------:R-:W-:-:S04]  /*5c30*/  @!P2 FSEL R11, R11, R2, P0 ;  /* 0x000000020b0ba208 */ /* 0x000fc80000000000 */
[----:B------:R-:W-:Y:S01]  /*5c40*/  FSETP.GT.AND P0, PT, R7, 9.9999997473787516356e-06, PT ;  /* 0x3727c5ac0700780b */ /* 0x000fe20003f04000 */
[----:B------:R-:W-:Y:S01]  /*5c50*/  FMUL R13, R11, 0.0078740157186985015869 ;  /* 0x3c0102040b0d7820 */ /* 0x000fe20000400000 */
[----:B------:R-:W-:Y:S01]  /*5c60*/  FSETP.NAN.AND P1, PT, R7, R7, PT ;  /* 0x000000070700720b */ /* 0x000fe20003f28000 */
[----:B------:R-:W-:-:S03]  /*5c70*/  IMAD.WIDE R10, R9, R12, c[0x0][0x188] ;  /* 0x00006200090a7625 */ /* 0x000fc600078e020c */
[----:B------:R-:W-:Y:S01]  /*5c80*/  FSETP.GT.AND P2, PT, R13, 9.9999997473787516356e-06, PT ;  /* 0x3727c5ac0d00780b */ /* 0x000fe20003f44000 */
[----:B------:R-:W1:Y:S06]  /*5c90*/  LDS R2, [R17.X4] ;  /* 0x0000000011027984 */ /* 0x000e6c0000004800 */
[----:B------:R-:W-:Y:S02]  /*5ca0*/  @!P0 FSEL R7, R7, 9.9999997473787516356e-06, P1 ;  /* 0x3727c5ac07078808 */ /* 0x000fe40000800000 */
[----:B------:R-:W-:Y:S02]  /*5cb0*/  FSETP.NAN.AND P0, PT, R13, R13, PT ;  /* 0x0000000d0d00720b */ /* 0x000fe40003f08000 */
[----:B------:R-:W-:-:S02]  /*5cc0*/  FSETP.GT.AND P1, PT, |R7|, 8.50705917302346158658e+37, PT ;  /* 0x7e8000000700780b */ /* 0x000fc40003f24200 */
[----:B------:R-:W-:Y:S02]  /*5cd0*/  @!P2 FSEL R13, R13, 9.9999997473787516356e-06, P0 ;  /* 0x3727c5ac0d0da808 */ /* 0x000fe40000000000 */
[----:B------:R-:W-:Y:S02]  /*5ce0*/  FSETP.GEU.AND P4, PT, |R7|, 1.175494350822287508e-38, PT ;  /* 0x008000000700780b */ /* 0x000fe40003f8e200 */
[C---:B------:R-:W-:Y:S02]  /*5cf0*/  FSETP.GT.AND P2, PT, |R13|.reuse, 8.50705917302346158658e+37, PT ;  /* 0x7e8000000d00780b */ /* 0x040fe40003f44200 */
[----:B------:R-:W-:Y:S02]  /*5d00*/  FSETP.GEU.AND P5, PT, |R13|, 1.175494350822287508e-38, PT ;  /* 0x008000000d00780b */ /* 0x000fe40003fae200 */
[----:B------:R-:W-:Y:S02]  /*5d10*/  LOP3.LUT P0, RZ, R0, 0xfe, RZ, 0xc0, !PT ;  /* 0x000000fe00ff7812 */ /* 0x000fe4000780c0ff */
[----:B------:R-:W-:Y:S01]  /*5d20*/  FSEL R16, R18, 1, P1 ;  /* 0x3f80000012107808 */ /* 0x000fe20000800000 */
[----:B------:R-:W-:Y:S01]  /*5d30*/  @P1 FMUL R7, R7, 0.25 ;  /* 0x3e80000007071820 */ /* 0x000fe20000400000 */
[----:B------:R-:W-:-:S02]  /*5d40*/  ISETP.LT.AND P0, PT, R9, 0x1010, !P0 ;  /* 0x000010100900780c */ /* 0x000fc40004701270 */
[----:B------:R-:W-:Y:S01]  /*5d50*/  FSEL R18, R18, 1, P2 ;  /* 0x3f80000012127808 */ /* 0x000fe20001000000 */
[----:B------:R-:W-:Y:S01]  /*5d60*/  @!P4 FMUL R7, R7, 16777216 ;  /* 0x4b8000000707c820 */ /* 0x000fe20000400000 */
[----:B------:R-:W-:Y:S01]  /*5d70*/  @!P4 FMUL R16, R16, 16777216 ;  /* 0x4b8000001010c820 */ /* 0x000fe20000400000 */
[----:B------:R-:W-:Y:S02]  /*5d80*/  @P2 FMUL R13, R13, 0.25 ;  /* 0x3e8000000d0d2820 */ /* 0x000fe40000400000 */
[----:B------:R-:W-:Y:S02]  /*5d90*/  @!P5 FMUL R18, R18, 16777216 ;  /* 0x4b8000001212d820 */ /* 0x000fe40000400000 */
[----:B------:R-:W-:Y:S01]  /*5da0*/  @!P5 FMUL R13, R13, 16777216 ;  /* 0x4b8000000d0dd820 */ /* 0x000fe20000400000 */
[----:B------:R-:W2:Y:S01]  /*5db0*/  MUFU.RCP R7, R7 ;  /* 0x0000000700077308 */ /* 0x000ea20000001000 */
[----:B-1----:R-:W-:Y:S01]  /*5dc0*/  F2FP.BF16.PACK_AB R0, R2, R3 ;  /* 0x000000030200723e */ /* 0x002fe200000010ff */
[----:B------:R-:W-:-:S06]  /*5dd0*/  IMAD.WIDE R2, R9, R12, c[0x0][0x180] ;  /* 0x0000600009027625 */ /* 0x000fcc00078e020c */
[----:B------:R-:W1:Y:S01]  /*5de0*/  MUFU.RCP R13, R13 ;  /* 0x0000000d000d7308 */ /* 0x000e620000001000 */
[C---:B------:R-:W-:Y:S02]  /*5df0*/  PRMT R17, R0.reuse, 0x7632, R17 ;  /* 0x0000763200117816 */ /* 0x040fe40000000011 */
[----:B------:R-:W-:Y:S01]  /*5e00*/  PRMT R19, R0, 0x7610, R19 ;  /* 0x0000761000137816 */ /* 0x000fe20000000013 */
[----:B------:R3:W-:Y:S01]  /*5e10*/  @P0 STG.E.U16 [R2.64], R0 ;  /* 0x0000000002000986 */ /* 0x0007e2000c101506 */
[----:B--2---:R-:W-:-:S03]  /*5e20*/  FMUL R7, R7, R16 ;  /* 0x0000001007077220 */ /* 0x004fc60000400000 */
[----:B------:R2:W-:Y:S04]  /*5e30*/  @P0 STG.E.U16 [R10.64], R17 ;  /* 0x000000110a000986 */ /* 0x0005e8000c101506 */
[----:B------:R4:W-:Y:S01]  /*5e40*/  @P0 STG.E.U16 [R14.64], R19 ;  /* 0x000000130e000986 */ /* 0x0009e2000c101506 */
[----:B-1----:R-:W-:Y:S01]  /*5e50*/  FMUL R24, R13, R18 ;  /* 0x000000120d187220 */ /* 0x002fe20000400000 */
[C---:B---3--:R-:W-:Y:S02]  /*5e60*/  PRMT R3, R0.reuse, 0x7632, R3 ;  /* 0x0000763200037816 */ /* 0x048fe40000000003 */
[C---:B------:R-:W-:Y:S01]  /*5e70*/  PRMT R2, R0.reuse, 0x7632, R2 ;  /* 0x0000763200027816 */ /* 0x040fe20000000002 */
[----:B--2---:R-:W-:Y:S01]  /*5e80*/  IMAD.WIDE R16, R9, R12, c[0x0][0x198] ;  /* 0x0000660009107625 */ /* 0x004fe200078e020c */
[----:B------:R-:W-:-:S02]  /*5e90*/  PRMT R11, R0, 0x7610, R11 ;  /* 0x00007610000b7816 */ /* 0x000fc4000000000b */
[C---:B------:R-:W-:Y:S01]  /*5ea0*/  PRMT R10, R0.reuse, 0x7632, R10 ;  /* 0x00007632000a7816 */ /* 0x040fe2000000000a */
[CC--:B----4-:R-:W-:Y:S01]  /*5eb0*/  IMAD.WIDE R18, R9.reuse, R12.reuse, c[0x0][0x1a0] ;  /* 0x0000680009127625 */ /* 0x0d0fe200078e020c */
[----:B------:R-:W-:Y:S03]  /*5ec0*/  @P0 STG.E.U16 [R16.64], R3 ;  /* 0x0000000310000986 */ /* 0x000fe6000c101506 */
[----:B------:R-:W-:Y:S01]  /*5ed0*/  IMAD.WIDE R12, R9, R12, c[0x0][0x1b8] ;  /* 0x00006e00090c7625 */ /* 0x000fe200078e020c */
[----:B------:R-:W-:Y:S02]  /*5ee0*/  PRMT R9, R0, 0x7610, R9 ;  /* 0x0000761000097816 */ /* 0x000fe40000000009 */
[----:B------:R-:W-:-:S03]  /*5ef0*/  SHF.R.U32.HI R0, RZ, 0x4, R6 ;  /* 0x00000004ff007819 */ /* 0x000fc60000011606 */
[----:B------:R1:W-:Y:S04]  /*5f00*/  @P0 STG.E.U16 [R18.64], R9 ;  /* 0x0000000912000986 */ /* 0x0003e8000c101506 */
[----:B------:R2:W-:Y:S04]  /*5f10*/  @P0 STG.E.U16 [R20.64], R2 ;  /* 0x0000000214000986 */ /* 0x0005e8000c101506 */
[----:B------:R2:W-:Y:S04]  /*5f20*/  @P0 STG.E.U16 [R22.64], R11 ;  /* 0x0000000b16000986 */ /* 0x0005e8000c101506 */
[----:B------:R2:W-:Y:S01]  /*5f30*/  @P0 STG.E.U16 [R12.64], R10 ;  /* 0x0000000a0c000986 */ /* 0x0005e2000c101506 */
[----:B-1----:R-:W-:-:S03]  /*5f40*/  IMAD.MOV.U32 R9, RZ, RZ, RZ ;  /* 0x000000ffff097224 */ /* 0x002fc600078e00ff */
[----:B------:R-:W-:Y:S06]  /*5f50*/  BAR.SYNC.DEFER_BLOCKING 0x0 ;  /* 0x0000000000007b1d */ /* 0x000fec0000010000 */
[----:B------:R2:W-:Y:S04]  /*5f60*/  STS [RZ], R7 ;  /* 0x00000007ff007388 */ /* 0x0005e80000000800 */
[----:B------:R2:W-:Y:S04]  /*5f70*/  STS [0x8], R24 ;  /* 0x00000818ff007388 */ /* 0x0005e80000000800 */
[----:B------:R-:W-:Y:S06]  /*5f80*/  BAR.SYNC.DEFER_BLOCKING 0x0 ;  /* 0x0000000000007b1d */ /* 0x000fec0000010000 */
[----:B--2---:R-:W1:Y:S02]  /*5f90*/  LDS R0, [R0] ;  /* 0x0000000000007984 */ /* 0x004e640000000800 */
.L_x_5:
[----:B-1----:R-:W-:Y:S01]  /*5fa0*/  LOP3.LUT R2, R9, 0x7f0, R4, 0xf8, !PT ;  /* 0x000007f009027812 */ /* 0x002fe200078ef804 */
[----:B------:R-:W-:Y:S01]  /*5fb0*/  IMAD.U32 R3, RZ, RZ, UR4 ;  /* 0x00000004ff037e24 */ /* 0x000fe2000f8e00ff */
[----:B------:R-:W-:Y:S01]  /*5fc0*/  CS2R R16, SRZ ;  /* 0x0000000000107805 */ /* 0x000fe2000001ff00 */
[----:B------:R-:W-:Y:S01]  /*5fd0*/  IMAD.MOV.U32 R11, RZ, RZ, 0x2 ;  /* 0x00000002ff0b7424 */ /* 0x000fe200078e00ff */
[----:B------:R-:W-:Y:S01]  /*5fe0*/  ISETP.LT.U32.AND P0, PT, R2, 0xc00, PT ;  /* 0x00000c000200780c */ /* 0x000fe20003f01070 */
[----:B------:R-:W-:Y:S01]  /*5ff0*/  IMAD R2, R5, 0xc00, R2 ;  /* 0x00000c0005027824 */ /* 0x000fe200078e0202 */
[----:B------:R-:W-:-:S02]  /*6000*/  CS2R R18, SRZ ;  /* 0x0000000000127805 */ /* 0x000fc4000001ff00 */
[----:B------:R-:W-:Y:S01]  /*6010*/  ISETP.LT.U32.AND.EX P0, PT, R3, RZ, !P3, P0 ;  /* 0x000000ff0300720c */ /* 0x000fe20005f01100 */
[----:B------:R-:W-:Y:S01]  /*6020*/  IMAD.WIDE R6, R2, R11, c[0x0][0x178] ;  /* 0x00005e0002067625 */ /* 0x000fe200078e020b */
[----:B------:R-:W-:-:S03]  /*6030*/  CS2R R12, SRZ ;  /* 0x00000000000c7805 */ /* 0x000fc6000001ff00 */
[----:B------:R-:W-:-:S08]  /*6040*/  IMAD.IADD R10, R8, 0x1, R9 ;  /* 0x00000001080a7824 */ /* 0x000fd000078e0209 */
[----:B------:R-:W2:Y:S01]  /*6050*/  @P0 LDG.E.EF.128 R16, [R6.64] ;  /* 0x0000000606100981 */ /* 0x000ea2000c0e1d00 */
[----:B------:R-:W-:Y:S01]  /*6060*/  CS2R R14, SRZ ;  /* 0x00000000000e7805 */ /* 0x000fe2000001ff00 */
[----:B------:R-:W-:-:S05]  /*6070*/  IMAD.WIDE R10, R10, R11, c[0x0][0x178] ;  /* 0x00005e000a0a7625 */ /* 0x000fca00078e020b */
[----:B------:R-:W3:Y:S01]  /*6080*/  @P0 LDG.E.EF.128 R12, [R10.64] ;  /* 0x000000060a0c0981 */ /* 0x000ee2000c0e1d00 */
[C---:B--2---:R-:W-:Y:S01]  /*6090*/  IMAD.U32 R3, R16.reuse, 0x10000, RZ ;  /* 0x0001000010037824 */ /* 0x044fe200078e00ff */
[----:B------:R-:W-:Y:S01]  /*60a0*/  PRMT R16, R16, 0x7632, R16 ;  /* 0x0000763210107816 */ /* 0x000fe20000000010 */
[C---:B------:R-:W-:Y:S01]  /*60b0*/  IMAD.U32 R7, R18.reuse, 0x10000, RZ ;  /* 0x0001000012077824 */ /* 0x040fe200078e00ff */
[----:B------:R-:W-:Y:S01]  /*60c0*/  PRMT R18, R18, 0x7632, R18 ;  /* 0x0000763212127816 */ /* 0x000fe20000000012 */
[C---:B-1----:R-:W-:Y:S01]  /*60d0*/  FMUL R9, R0.reuse, R3 ;  /* 0x0000000300097220 */ /* 0x042fe20000400000 */
[----:B------:R-:W-:Y:S01]  /*60e0*/  IMAD.U32 R3, R17, 0x10000, RZ ;  /* 0x0001000011037824 */ /* 0x000fe200078e00ff */
[----:B------:R-:W-:Y:S01]  /*60f0*/  FMUL R20, R0, R7 ;  /* 0x0000000700147220 */ /* 0x000fe20000400000 */
[----:B---3--:R-:W-:Y:S01]  /*6100*/  IMAD.U32 R7, R12, 0x10000, RZ ;  /* 0x000100000c077824 */ /* 0x008fe200078e00ff */
[----:B------:R1:W2:Y:S01]  /*6110*/  FRND R21, R9 ;  /* 0x0000000900157307 */ /* 0x0002a20000201000 */
[C---:B------:R-:W-:Y:S01]  /*6120*/  FMUL R6, R0.reuse, R3 ;  /* 0x0000000300067220 */ /* 0x040fe20000400000 */
[----:B------:R-:W-:Y:S01]  /*6130*/  IMAD.U32 R3, R19, 0x10000, RZ ;  /* 0x0001000013037824 */ /* 0x000fe200078e00ff */
[----:B------:R-:W-:Y:S01]  /*6140*/  FMUL R11, R0, R7 ;  /* 0x00000007000b7220 */ /* 0x000fe20000400000 */
[----:B------:R-:W-:Y:S01]  /*6150*/  IMAD.U32 R7, R14, 0x10000, RZ ;  /* 0x000100000e077824 */ /* 0x000fe200078e00ff */
[----:B------:R-:W-:Y:S01]  /*6160*/  PRMT R12, R12, 0x7632, R12 ;  /* 0x000076320c0c7816 */ /* 0x000fe2000000000c */
[C---:B------:R-:W-:Y:S01]  /*6170*/  FMUL R10, R0.reuse, R3 ;  /* 0x00000003000a7220 */ /* 0x040fe20000400000 */
[----:B------:R-:W-:Y:S01]  /*6180*/  IMAD.U32 R3, R13, 0x10000, RZ ;  /* 0x000100000d037824 */ /* 0x000fe200078e00ff */
[----:B------:R-:W3:Y:S01]  /*6190*/  FRND R22, R6 ;  /* 0x0000000600167307 */ /* 0x000ee20000201000 */
[----:B------:R-:W-:Y:S01]  /*61a0*/  FMUL R7, R0, R7 ;  /* 0x0000000700077220 */ /* 0x000fe20000400000 */
[----:B------:R-:W-:Y:S01]  /*61b0*/  PRMT R14, R14, 0x7632, R14 ;  /* 0x000076320e0e7816 */ /* 0x000fe2000000000e */
[----:B-1----:R-:W-:Y:S01]  /*61c0*/  FMUL R9, R0, R3 ;  /* 0x0000000300097220 */ /* 0x002fe20000400000 */
[----:B------:R-:W-:Y:S01]  /*61d0*/  IMAD.U32 R3, R15, 0x10000, RZ ;  /* 0x000100000f037824 */ /* 0x000fe200078e00ff */
[----:B------:R-:W-:-:S02]  /*61e0*/  PRMT R17, R17, 0x7632, R17 ;  /* 0x0000763211117816 */ /* 0x000fc40000000011 */
[----:B------:R-:W-:Y:S01]  /*61f0*/  PRMT R19, R19, 0x7632, R19 ;  /* 0x0000763213137816 */ /* 0x000fe20000000013 */
[----:B------:R1:W-:Y:S01]  /*6200*/  FRND R23, R10 ;  /* 0x0000000a00177307 */ /* 0x0003e20000201000 */
[----:B--2---:R-:W-:Y:S01]  /*6210*/  FSETP.GT.AND P1, PT, R21, -127, PT ;  /* 0xc2fe00001500780b */ /* 0x004fe20003f24000 */
[----:B------:R-:W-:Y:S01]  /*6220*/  IMAD.U32 R17, R17, 0x10000, RZ ;  /* 0x0001000011117824 */ /* 0x000fe200078e00ff */
[----:B------:R-:W-:Y:S01]  /*6230*/  FSETP.NAN.AND P2, PT, R21, R21, PT ;  /* 0x000000151500720b */ /* 0x000fe20003f48000 */
[----:B------:R-:W-:Y:S01]  /*6240*/  IMAD.U32 R19, R19, 0x10000, RZ ;  /* 0x0001000013137824 */ /* 0x000fe200078e00ff */
[----:B------:R-:W-:Y:S01]  /*6250*/  PRMT R13, R13, 0x7632, R13 ;  /* 0x000076320d0d7816 */ /* 0x000fe2000000000d */
[C---:B------:R-:W-:Y:S01]  /*6260*/  FMUL R17, R0.reuse, R17 ;  /* 0x0000001100117220 */ /* 0x040fe20000400000 */
[----:B------:R-:W-:Y:S01]  /*6270*/  PRMT R15, R15, 0x7632, R15 ;  /* 0x000076320f0f7816 */ /* 0x000fe2000000000f */
[----:B------:R-:W-:Y:S01]  /*6280*/  FRND R24, R9 ;  /* 0x0000000900187307 */ /* 0x000fe20000201000 */
[----:B-1----:R-:W-:Y:S01]  /*6290*/  FMUL R10, R0, R3 ;  /* 0x00000003000a7220 */ /* 0x002fe20000400000 */
[----:B------:R-:W-:Y:S01]  /*62a0*/  IMAD.U32 R3, R16, 0x10000, RZ ;  /* 0x0001000010037824 */ /* 0x000fe200078e00ff */
[----:B---3--:R-:W-:Y:S01]  /*62b0*/  FSETP.NAN.AND P5, PT, R22, R22, PT ;  /* 0x000000161600720b */ /* 0x008fe20003fa8000 */
[C---:B------:R-:W-:Y:S01]  /*62c0*/  FMUL R19, R0.reuse, R19 ;  /* 0x0000001300137220 */ /* 0x040fe20000400000 */
[----:B------:R-:W-:Y:S01]  /*62d0*/  IMAD.U32 R13, R13, 0x10000, RZ ;  /* 0x000100000d0d7824 */ /* 0x000fe200078e00ff */
[----:B------:R-:W-:Y:S01]  /*62e0*/  FMUL R6, R0, R3 ;  /* 0x0000000300067220 */ /* 0x000fe20000400000 */
[----:B------:R-:W-:Y:S01]  /*62f0*/  IMAD.U32 R3, R18, 0x10000, RZ ;  /* 0x0001000012037824 */ /* 0x000fe200078e00ff */
[----:B------:R1:W-:Y:S01]  /*6300*/  FRND R25, R7 ;  /* 0x0000000700197307 */ /* 0x0003e20000201000 */
[----:B------:R-:W-:Y:S01]  /*6310*/  @!P1 FSEL R21, R21, -127, P2 ;  /* 0xc2fe000015159808 */ /* 0x000fe20001000000 */
[----:B------:R-:W-:Y:S01]  /*6320*/  FMUL R13, R0, R13 ;  /* 0x0000000d000d7220 */ /* 0x000fe20000400000 */
[----:B------:R-:W-:-:S02]  /*6330*/  IMAD.U32 R15, R15, 0x10000, RZ ;  /* 0x000100000f0f7824 */ /* 0x000fc400078e00ff */
[C---:B------:R-:W-:Y:S02]  /*6340*/  FSETP.GEU.AND P4, PT, R21.reuse, 127, PT ;  /* 0x42fe00001500780b */ /* 0x040fe40003f8e000 */
[----:B------:R-:W-:Y:S01]  /*6350*/  FSETP.NAN.AND P6, PT, R21, R21, PT ;  /* 0x000000151500720b */ /* 0x000fe20003fc8000 */
[----:B------:R2:W3:Y:S01]  /*6360*/  FRND R9, R6 ;  /* 0x0000000600097307 */ /* 0x0004e20000201000 */
[----:B-1----:R-:W-:Y:S01]  /*6370*/  FMUL R7, R0, R3 ;  /* 0x0000000300077220 */ /* 0x002fe20000400000 */
[----:B------:R-:W-:Y:S01]  /*6380*/  IMAD.U32 R3, R12, 0x10000, RZ ;  /* 0x000100000c037824 */ /* 0x000fe200078e00ff */
[----:B------:R-:W-:-:S05]  /*6390*/  FMUL R15, R0, R15 ;  /* 0x0000000f000f7220 */ /* 0x000fca0000400000 */
[----:B------:R-:W1:Y:S01]  /*63a0*/  FRND R20, R20 ;  /* 0x0000001400147307 */ /* 0x000e620000201000 */
[----:B--2---:R-:W-:Y:S01]  /*63b0*/  FMUL R6, R0, R3 ;  /* 0x0000000300067220 */ /* 0x004fe20000400000 */
[----:B------:R-:W-:-:S04]  /*63c0*/  IMAD.U32 R3, R14, 0x10000, RZ ;  /* 0x000100000e037824 */ /* 0x000fc800078e00ff */
[----:B------:R-:W-:Y:S01]  /*63d0*/  FMUL R3, R0, R3 ;  /* 0x0000000300037220 */ /* 0x000fe20000400000 */
[C---:B---3--:R-:W-:Y:S01]  /*63e0*/  FSETP.GT.AND P1, PT, R9.reuse, -127, PT ;  /* 0xc2fe00000900780b */ /* 0x048fe20003f24000 */
[----:B------:R-:W2:Y:S01]  /*63f0*/  F2I.S16.TRUNC.NTZ R14, R21 ;  /* 0x00000015000e7305 */ /* 0x000ea2000020e900 */
[----:B------:R-:W-:-:S07]  /*6400*/  FSETP.NAN.AND P2, PT, R9, R9, PT ;  /* 0x000000090900720b */ /* 0x000fce0003f48000 */
[----:B------:R-:W3:Y:S04]  /*6410*/  FRND R17, R17 ;  /* 0x0000001100117307 */ /* 0x000ee80000201000 */
[----:B------:R-:W-:Y:S02]  /*6420*/  @!P1 FSEL R9, R9, -127, P2 ;  /* 0xc2fe000009099808 */ /* 0x000fe40001000000 */
[----:B------:R-:W-:Y:S02]  /*6430*/  FSETP.GT.AND P1, PT, R22, -127, PT ;  /* 0xc2fe00001600780b */ /* 0x000fe40003f24000 */
[----:B------:R-:W4:Y:S01]  /*6440*/  F2I.S16.TRUNC.NTZ R12, R9 ;  /* 0x00000009000c7305 */ /* 0x000f22000020e900 */
[----:B-1----:R-:W-:Y:S02]  /*6450*/  FSETP.GT.AND P2, PT, R20, -127, PT ;  /* 0xc2fe00001400780b */ /* 0x002fe40003f44000 */
[----:B--2---:R-:W-:-:S04]  /*6460*/  LOP3.LUT R21, R14, 0xffff, RZ, 0xc0, !PT ;  /* 0x0000ffff0e157812 */ /* 0x004fc800078ec0ff */
[----:B------:R-:W-:Y:S01]  /*6470*/  @P4 SEL R21, R21, 0x7f, P6 ;  /* 0x0000007f15154807 */ /* 0x000fe20003000000 */
[----:B------:R-:W1:Y:S01]  /*6480*/  FRND R7, R7 ;  /* 0x0000000700077307 */ /* 0x000e620000201000 */
[----:B------:R-:W-:Y:S02]  /*6490*/  FSETP.GEU.AND P4, PT, R9, 127, PT ;  /* 0x42fe00000900780b */ /* 0x000fe40003f8e000 */
[----:B------:R-:W-:Y:S02]  /*64a0*/  @!P1 FSEL R22, R22, -127, P5 ;  /* 0xc2fe000016169808 */ /* 0x000fe40002800000 */
[----:B------:R-:W-:Y:S02]  /*64b0*/  FSETP.NAN.AND P6, PT, R20, R20, PT ;  /* 0x000000141400720b */ /* 0x000fe40003fc8000 */
[----:B---3--:R-:W-:Y:S01]  /*64c0*/  FSETP.GT.AND P1, PT, R17, -127, PT ;  /* 0xc2fe00001100780b */ /* 0x008fe20003f24000 */
[----:B------:R-:W-:Y:S01]  /*64d0*/  FRND R19, R19 ;  /* 0x0000001300137307 */ /* 0x000fe20000201000 */
[----:B------:R-:W-:-:S02]  /*64e0*/  FSETP.NAN.AND P5, PT, R9, R9, PT ;  /* 0x000000090900720b */ /* 0x000fc40003fa8000 */
[----:B------:R-:W-:Y:S02]  /*64f0*/  @!P2 FSEL R20, R20, -127, P6 ;  /* 0xc2fe00001414a808 */ /* 0x000fe40003000000 */
[----:B------:R-:W-:Y:S02]  /*6500*/  FSETP.GT.AND P2, PT, R23, -127, PT ;  /* 0xc2fe00001700780b */ /* 0x000fe40003f44000 */
[----:B----4-:R-:W-:Y:S01]  /*6510*/  LOP3.LUT R14, R12, 0xffff, RZ, 0xc0, !PT ;  /* 0x0000ffff0c0e7812 */ /* 0x010fe200078ec0ff */
[----:B------:R-:W2:Y:S01]  /*6520*/  F2I.S16.TRUNC.NTZ R9, R22 ;  /* 0x0000001600097305 */ /* 0x000ea2000020e900 */
[----:B------:R-:W-:Y:S02]  /*6530*/  FSETP.NAN.AND P6, PT, R17, R17, PT ;  /* 0x000000111100720b */ /* 0x000fe40003fc8000 */
[----:B------:R-:W-:Y:S02]  /*6540*/  @P4 SEL R14, R14, 0x7f, P5 ;  /* 0x0000007f0e0e4807 */ /* 0x000fe40002800000 */
[----:B------:R-:W-:-:S02]  /*6550*/  FSETP.GEU.AND P4, PT, R22, 127, PT ;  /* 0x42fe00001600780b */ /* 0x000fc40003f8e000 */
[----:B------:R-:W-:Y:S01]  /*6560*/  FSETP.NAN.AND P5, PT, R23, R23, PT ;  /* 0x000000171700720b */ /* 0x000fe20003fa8000 */
[----:B------:R-:W3:Y:S01]  /*6570*/  F2I.S16.TRUNC.NTZ R16, R20 ;  /* 0x0000001400107305 */ /* 0x000ee2000020e900 */
[----:B------:R-:W-:Y:S02]  /*6580*/  @!P1 FSEL R17, R17, -127, P6 ;  /* 0xc2fe000011119808 */ /* 0x000fe40003000000 */
[----:B-1----:R-:W-:Y:S02]  /*6590*/  FSETP.GT.AND P1, PT, R7, -127, PT ;  /* 0xc2fe00000700780b */ /* 0x002fe40003f24000 */
[----:B------:R-:W-:Y:S02]  /*65a0*/  @!P2 FSEL R23, R23, -127, P5 ;  /* 0xc2fe00001717a808 */ /* 0x000fe40002800000 */
[----:B------:R-:W-:Y:S01]  /*65b0*/  FSETP.NAN.AND P6, PT, R22, R22, PT ;  /* 0x000000161600720b */ /* 0x000fe20003fc8000 */
[----:B------:R-:W1:Y:S01]  /*65c0*/  FRND R11, R11 ;  /* 0x0000000b000b7307 */ /* 0x000e620000201000 */
[----:B------:R-:W-:-:S02]  /*65d0*/  FSETP.GEU.AND P2, PT, R20, 127, PT ;  /* 0x42fe00001400780b */ /* 0x000fc40003f4e000 */
[----:B--2---:R-:W-:Y:S02]  /*65e0*/  LOP3.LUT R12, R9, 0xffff, RZ, 0xc0, !PT ;  /* 0x0000ffff090c7812 */ /* 0x004fe400078ec0ff */
[----:B------:R-:W-:Y:S02]  /*65f0*/  FSETP.NAN.AND P5, PT, R7, R7, PT ;  /* 0x000000070700720b */ /* 0x000fe40003fa8000 */
[----:B------:R-:W-:Y:S01]  /*6600*/  @P4 SEL R12, R12, 0x7f, P6 ;  /* 0x0000007f0c0c4807 */ /* 0x000fe20003000000 */
[----:B------:R-:W2:Y:S01]  /*6610*/  F2I.S16.TRUNC.NTZ R9, R17 ;  /* 0x0000001100097305 */ /* 0x000ea2000020e900 */
[----:B------:R-:W-:Y:S02]  /*6620*/  FSETP.GT.AND P4, PT, R19, -127, PT ;  /* 0xc2fe00001300780b */ /* 0x000fe40003f84000 */
[----:B------:R-:W-:Y:S02]  /*6630*/  FSETP.NAN.AND P6, PT, R20, R20, PT ;  /* 0x000000141400720b */ /* 0x000fe40003fc8000 */
[----:B------:R-:W-:-:S02]  /*6640*/  @!P1 FSEL R7, R7, -127, P5 ;  /* 0xc2fe000007079808 */ /* 0x000fc40002800000 */
[----:B---3--:R-:W-:Y:S01]  /*6650*/  LOP3.LUT R27, R16, 0xffff, RZ, 0xc0, !PT ;  /* 0x0000ffff101b7812 */ /* 0x008fe200078ec0ff */
[----:B------:R-:W3:Y:S01]  /*6660*/  FRND R10, R10 ;  /* 0x0000000a000a7307 */ /* 0x000ee20000201000 */
[----:B-1----:R-:W-:Y:S02]  /*6670*/  FSETP.GT.AND P1, PT, R11, -127, PT ;  /* 0xc2fe00000b00780b */ /* 0x002fe40003f24000 */
[----:B------:R-:W-:Y:S02]  /*6680*/  @P2 SEL R27, R27, 0x7f, P6 ;  /* 0x0000007f1b1b2807 */ /* 0x000fe40003000000 */
[C---:B------:R-:W-:Y:S02]  /*6690*/  FSETP.NAN.AND P6, PT, R19.reuse, R19, PT ;  /* 0x000000131300720b */ /* 0x040fe40003fc8000 */
[----:B------:R-:W-:Y:S01]  /*66a0*/  FSETP.GT.AND P5, PT, R24, -127, PT ;  /* 0xc2fe00001800780b */ /* 0x000fe20003fa4000 */
[----:B------:R-:W1:Y:S01]  /*66b0*/  F2I.S16.TRUNC.NTZ R16, R7 ;  /* 0x0000000700107305 */ /* 0x000e62000020e900 */
[----:B------:R-:W-:-:S02]  /*66c0*/  @!P4 FSEL R19, R19, -127, P6 ;  /* 0xc2fe00001313c808 */ /* 0x000fc40003000000 */
[----:B------:R-:W-:Y:S02]  /*66d0*/  FSETP.NAN.AND P2, PT, R11, R11, PT ;  /* 0x0000000b0b00720b */ /* 0x000fe40003f48000 */
[----:B------:R-:W-:Y:S02]  /*66e0*/  FSETP.GEU.AND P4, PT, R17, 127, PT ;  /* 0x42fe00001100780b */ /* 0x000fe40003f8e000 */
[----:B------:R-:W-:Y:S01]  /*66f0*/  @!P1 FSEL R11, R11, -127, P2 ;  /* 0xc2fe00000b0b9808 */ /* 0x000fe20001000000 */
[----:B------:R-:W4:Y:S01]  /*6700*/  FRND R6, R6 ;  /* 0x0000000600067307 */ /* 0x000f220000201000 */
[----:B------:R-:W-:Y:S02]  /*6710*/  FSETP.NAN.AND P6, PT, R24, R24, PT ;  /* 0x000000181800720b */ /* 0x000fe40003fc8000 */
[----:B------:R-:W-:Y:S02]  /*6720*/  FSETP.GT.AND P1, PT, R25, -127, PT ;  /* 0xc2fe00001900780b */ /* 0x000fe40003f24000 */
[----:B------:R-:W-:-:S02]  /*6730*/  FSETP.NAN.AND P2, PT, R17, R17, PT ;  /* 0x000000111100720b */ /* 0x000fc40003f48000 */
[----:B------:R-:W-:Y:S01]  /*6740*/  @!P5 FSEL R24, R24, -127, P6 ;  /* 0xc2fe00001818d808 */ /* 0x000fe20003000000 */
[----:B------:R-:W5:Y:S01]  /*6750*/  F2I.S16.TRUNC.NTZ R18, R23 ;  /* 0x0000001700127305 */ /* 0x000f62000020e900 */
[----:B--2---:R-:W-:Y:S02]  /*6760*/  LOP3.LUT R9, R9, 0xffff, RZ, 0xc0, !PT ;  /* 0x0000ffff09097812 */ /* 0x004fe400078ec0ff */
[----:B------:R-:W-:Y:S02]  /*6770*/  FSETP.GEU.AND P5, PT, R7, 127, PT ;  /* 0x42fe00000700780b */ /* 0x000fe40003fae000 */
[----:B------:R-:W-:Y:S02]  /*6780*/  @P4 SEL R9, R9, 0x7f, P2 ;  /* 0x0000007f09094807 */ /* 0x000fe40001000000 */
[----:B---3--:R-:W-:Y:S01]  /*6790*/  FSETP.GT.AND P2, PT, R10, -127, PT ;  /* 0xc2fe00000a00780b */ /* 0x008fe20003f44000 */
[----:B------:R-:W2:Y:S01]  /*67a0*/  FRND R13, R13 ;  /* 0x0000000d000d7307 */ /* 0x000ea20000201000 */
[----:B------:R-:W-:-:S02]  /*67b0*/  FSETP.NAN.AND P6, PT, R25, R25, PT ;  /* 0x000000191900720b */ /* 0x000fc40003fc8000 */
[----:B------:R-:W-:Y:S02]  /*67c0*/  FSETP.NAN.AND P4, PT, R7, R7, PT ;  /* 0x000000070700720b */ /* 0x000fe40003f88000 */
[----:B------:R-:W-:Y:S02]  /*67d0*/  @!P1 FSEL R25, R25, -127, P6 ;  /* 0xc2fe000019199808 */ /* 0x000fe40003000000 */
[----:B-1----:R-:W-:Y:S01]  /*67e0*/  LOP3.LUT R16, R16, 0xffff, RZ, 0xc0, !PT ;  /* 0x0000ffff10107812 */ /* 0x002fe200078ec0ff */
[----:B------:R-:W1:Y:S01]  /*67f0*/  F2I.S16.TRUNC.NTZ R17, R11 ;  /* 0x0000000b00117305 */ /* 0x000e62000020e900 */
[----:B------:R-:W-:Y:S02]  /*6800*/  FSETP.GEU.AND P1, PT, R23, 127, PT ;  /* 0x42fe00001700780b */ /* 0x000fe40003f2e000 */
[----:B------:R-:W-:Y:S02]  /*6810*/  @P5 SEL R16, R16, 0x7f, P4 ;  /* 0x0000007f10105807 */ /* 0x000fe40002000000 */
[----:B------:R-:W-:-:S02]  /*6820*/  FSETP.NAN.AND P6, PT, R10, R10, PT ;  /* 0x0000000a0a00720b */ /* 0x000fc40003fc8000 */
[----:B----4-:R-:W-:Y:S01]  /*6830*/  FSETP.GT.AND P4, PT, R6, -127, PT ;  /* 0xc2fe00000600780b */ /* 0x010fe20003f84000 */
[----:B------:R-:W3:Y:S01]  /*6840*/  FRND R3, R3 ;  /* 0x0000000300037307 */ /* 0x000ee20000201000 */
[----:B------:R-:W-:Y:S02]  /*6850*/  @!P2 FSEL R10, R10, -127, P6 ;  /* 0xc2fe00000a0aa808 */ /* 0x000fe40003000000 */
[----:B------:R-:W-:Y:S02]  /*6860*/  FSETP.NAN.AND P5, PT, R23, R23, PT ;  /* 0x000000171700720b */ /* 0x000fe40003fa8000 */
[----:B------:R-:W-:Y:S02]  /*6870*/  FSETP.GEU.AND P2, PT, R11, 127, PT ;  /* 0x42fe00000b00780b */ /* 0x000fe40003f4e000 */
[----:B-----5:R-:W-:Y:S01]  /*6880*/  LOP3.LUT R18, R18, 0xffff, RZ, 0xc0, !PT ;  /* 0x0000ffff12127812 */ /* 0x020fe200078ec0ff */
[----:B------:R-:W4:Y:S01]  /*6890*/  F2I.S16.TRUNC.NTZ R20, R24 ;  /* 0x0000001800147305 */ /* 0x000f22000020e900 */
[----:B------:R-:W-:-:S02]  /*68a0*/  FSETP.NAN.AND P6, PT, R6, R6, PT ;  /* 0x000000060600720b */ /* 0x000fc40003fc8000 */
[----:B------:R-:W-:Y:S02]  /*68b0*/  @P1 SEL R18, R18, 0x7f, P5 ;  /* 0x0000007f12121807 */ /* 0x000fe40002800000 */
[----:B--2---:R-:W-:Y:S02]  /*68c0*/  FSETP.GT.AND P1, PT, R13, -127, PT ;  /* 0xc2fe00000d00780b */ /* 0x004fe40003f24000 */
[----:B------:R-:W-:Y:S01]  /*68d0*/  FSETP.NAN.AND P5, PT, R11, R11, PT ;  /* 0x0000000b0b00720b */ /* 0x000fe20003fa8000 */
[----:B------:R-:W2:Y:S01]  /*68e0*/  FRND R15, R15 ;  /* 0x0000000f000f7307 */ /* 0x000ea20000201000 */
[----:B------:R-:W-:Y:S02]  /*68f0*/  @!P4 FSEL R6, R6, -127, P6 ;  /* 0xc2fe00000606c808 */ /* 0x000fe40003000000 */
[----:B-1----:R-:W-:Y:S02]  /*6900*/  LOP3.LUT R22, R17, 0xffff, RZ, 0xc0, !PT ;  /* 0x0000ffff11167812 */ /* 0x002fe400078ec0ff */
[----:B------:R-:W-:-:S02]  /*6910*/  FSETP.GEU.AND P6, PT, R24, 127, PT ;  /* 0x42fe00001800780b */ /* 0x000fc40003fce000 */
[----:B------:R-:W-:Y:S01]  /*6920*/  @P2 SEL R22, R22, 0x7f, P5 ;  /* 0x0000007f16162807 */ /* 0x000fe20002800000 */
[----:B------:R-:W1:Y:S01]  /*6930*/  F2I.S16.TRUNC.NTZ R7, R19 ;  /* 0x0000001300077305 */ /* 0x000e62000020e900 */
[----:B------:R-:W-:Y:S02]  /*6940*/  FSETP.NAN.AND P5, PT, R13, R13, PT ;  /* 0x0000000d0d00720b */ /* 0x000fe40003fa8000 */
[----:B---3--:R-:W-:Y:S02]  /*6950*/  FSETP.GT.AND P4, PT, R3, -127, PT ;  /* 0xc2fe00000300780b */ /* 0x008fe40003f84000 */
[----:B------:R-:W-:Y:S02]  /*6960*/  @!P1 FSEL R13, R13, -127, P5 ;  /* 0xc2fe00000d0d9808 */ /* 0x000fe40002800000 */
[----:B------:R-:W-:Y:S01]  /*6970*/  FSETP.NAN.AND P2, PT, R24, R24, PT ;  /* 0x000000181800720b */ /* 0x000fe20003f48000 */
[----:B------:R-:W3:Y:S01]  /*6980*/  F2I.S16.TRUNC.NTZ R11, R6 ;  /* 0x00000006000b7305 */ /* 0x000ee2000020e900 */
[----:B----4-:R-:W-:-:S02]  /*6990*/  LOP3.LUT R20, R20, 0xffff, RZ, 0xc0, !PT ;  /* 0x0000ffff14147812 */ /* 0x010fc400078ec0ff */
[----:B------:R-:W-:Y:S02]  /*69a0*/  FSETP.GEU.AND P1, PT, R19, 127, PT ;  /* 0x42fe00001300780b */ /* 0x000fe40003f2e000 */
[----:B------:R-:W-:Y:S02]  /*69b0*/  @P6 SEL R20, R20, 0x7f, P2 ;  /* 0x0000007f14146807 */ /* 0x000fe40001000000 */
[----:B--2---:R-:W-:Y:S01]  /*69c0*/  FSETP.GT.AND P2, PT, R15, -127, PT ;  /* 0xc2fe00000f00780b */ /* 0x004fe20003f44000 */
[----:B------:R-:W2:Y:S01]  /*69d0*/  F2I.S16.TRUNC.NTZ R17, R13 ;  /* 0x0000000d00117305 */ /* 0x000ea2000020e900 */
[----:B------:R-:W-:Y:S02]  /*69e0*/  FSETP.NAN.AND P5, PT, R3, R3, PT ;  /* 0x000000030300720b */ /* 0x000fe40003fa8000 */
[----:B------:R-:W-:Y:S02]  /*69f0*/  FSETP.NAN.AND P6, PT, R19, R19, PT ;  /* 0x000000131300720b */ /* 0x000fe40003fc8000 */
[----:B-1----:R-:W-:-:S02]  /*6a00*/  LOP3.LUT R7, R7, 0xffff, RZ, 0xc0, !PT ;  /* 0x0000ffff07077812 */ /* 0x002fc400078ec0ff */
[----:B------:R-:W-:Y:S01]  /*6a10*/  @!P4 FSEL R3, R3, -127, P5 ;  /* 0xc2fe00000303c808 */ /* 0x000fe20002800000 */
[----:B------:R-:W1:Y:S01]  /*6a20*/  F2I.S16.TRUNC.NTZ R26, R25 ;  /* 0x00000019001a7305 */ /* 0x000e62000020e900 */
[----:B------:R-:W-:Y:S02]  /*6a30*/  FSETP.GEU.AND P4, PT, R6, 127, PT ;  /* 0x42fe00000600780b */ /* 0x000fe40003f8e000 */
[----:B------:R-:W-:Y:S02]  /*6a40*/  @P1 SEL R7, R7, 0x7f, P6 ;  /* 0x0000007f07071807 */ /* 0x000fe40003000000 */
[----:B------:R-:W-:Y:S02]  /*6a50*/  FSETP.NAN.AND P6, PT, R15, R15, PT ;  /* 0x0000000f0f00720b */ /* 0x000fe40003fc8000 */
[----:B------:R-:W-:Y:S01]  /*6a60*/  FSETP.GEU.AND P1, PT, R13, 127, PT ;  /* 0x42fe00000d00780b */ /* 0x000fe20003f2e000 */
[----:B------:R-:W4:Y:S01]  /*6a70*/  F2I.S16.TRUNC.NTZ R23, R10 ;  /* 0x0000000a00177305 */ /* 0x000f22000020e900 */
[----:B------:R-:W-:-:S02]  /*6a80*/  @!P2 FSEL R15, R15, -127, P6 ;  /* 0xc2fe00000f0fa808 */ /* 0x000fc40003000000 */
[----:B------:R-:W-:Y:S02]  /*6a90*/  FSETP.GEU.AND P2, PT, R25, 127, PT ;  /* 0x42fe00001900780b */ /* 0x000fe40003f4e000 */
[----:B------:R-:W-:Y:S02]  /*6aa0*/  FSETP.NAN.AND P5, PT, R6, R6, PT ;  /* 0x000000060600720b */ /* 0x000fe40003fa8000 */
[----:B---3--:R-:W-:Y:S01]  /*6ab0*/  LOP3.LUT R11, R11, 0xffff, RZ, 0xc0, !PT ;  /* 0x0000ffff0b0b7812 */ /* 0x008fe200078ec0ff */
[----:B------:R-:W3:Y:S01]  /*6ac0*/  F2I.S16.TRUNC.NTZ R6, R3 ;  /* 0x0000000300067305 */ /* 0x000ee2000020e900 */
[----:B------:R-:W-:Y:S02]  /*6ad0*/  FSETP.NAN.AND P6, PT, R13, R13, PT ;  /* 0x0000000d0d00720b */ /* 0x000fe40003fc8000 */
[----:B------:R-:W-:Y:S02]  /*6ae0*/  @P4 SEL R11, R11, 0x7f, P5 ;  /* 0x0000007f0b0b4807 */ /* 0x000fe40002800000 */
[----:B--2---:R-:W-:-:S02]  /*6af0*/  LOP3.LUT R17, R17, 0xffff, RZ, 0xc0, !PT ;  /* 0x0000ffff11117812 */ /* 0x004fc400078ec0ff */
[----:B------:R-:W-:Y:S01]  /*6b00*/  FSETP.GEU.AND P4, PT, R10, 127, PT ;  /* 0x42fe00000a00780b */ /* 0x000fe20003f8e000 */
[----:B------:R-:W2:Y:S01]  /*6b10*/  F2I.S16.TRUNC.NTZ R13, R15 ;  /* 0x0000000f000d7305 */ /* 0x000ea2000020e900 */
[----:B------:R-:W-:Y:S02]  /*6b20*/  FSETP.NAN.AND P5, PT, R25, R25, PT ;  /* 0x000000191900720b */ /* 0x000fe40003fa8000 */
[----:B-1----:R-:W-:Y:S02]  /*6b30*/  LOP3.LUT R19, R26, 0xffff, RZ, 0xc0, !PT ;  /* 0x0000ffff1a137812 */ /* 0x002fe400078ec0ff */
[----:B------:R-:W-:Y:S02]  /*6b40*/  @P1 SEL R17, R17, 0x7f, P6 ;  /* 0x0000007f11111807 */ /* 0x000fe40003000000 */
[----:B------:R-:W-:Y:S02]  /*6b50*/  FSETP.GEU.AND P1, PT, R3, 127, PT ;  /* 0x42fe00000300780b */ /* 0x000fe40003f2e000 */
[----:B------:R-:W-:-:S02]  /*6b60*/  FSETP.GEU.AND P6, PT, R15, 127, PT ;  /* 0x42fe00000f00780b */ /* 0x000fc40003fce000 */
[----:B------:R-:W-:Y:S02]  /*6b70*/  @P2 SEL R19, R19, 0x7f, P5 ;  /* 0x0000007f13132807 */ /* 0x000fe40002800000 */
[----:B------:R-:W-:Y:S02]  /*6b80*/  FSETP.NAN.AND P5, PT, R10, R10, PT ;  /* 0x0000000a0a00720b */ /* 0x000fe40003fa8000 */
[----:B----4-:R-:W-:Y:S02]  /*6b90*/  LOP3.LUT R10, R23, 0xffff, RZ, 0xc0, !PT ;  /* 0x0000ffff170a7812 */ /* 0x010fe400078ec0ff */
[----:B------:R-:W-:Y:S02]  /*6ba0*/  FSETP.NAN.AND P2, PT, R3, R3, PT ;  /* 0x000000030300720b */ /* 0x000fe40003f48000 */
[----:B------:R-:W-:Y:S02]  /*6bb0*/  @P4 SEL R10, R10, 0x7f, P5 ;  /* 0x0000007f0a0a4807 */ /* 0x000fe40002800000 */
[----:B---3--:R-:W-:-:S02]  /*6bc0*/  LOP3.LUT R6, R6, 0xffff, RZ, 0xc0, !PT ;  /* 0x0000ffff06067812 */ /* 0x008fc400078ec0ff */
[----:B------:R-:W-:Y:S02]  /*6bd0*/  FSETP.NAN.AND P4, PT, R15, R15, PT ;  /* 0x0000000f0f00720b */ /* 0x000fe40003f88000 */
[----:B--2---:R-:W-:Y:S02]  /*6be0*/  LOP3.LUT R13, R13, 0xffff, RZ, 0xc0, !PT ;  /* 0x0000ffff0d0d7812 */ /* 0x004fe400078ec0ff */
[----:B------:R-:W-:Y:S02]  /*6bf0*/  @P1 SEL R6, R6, 0x7f, P2 ;  /* 0x0000007f06061807 */ /* 0x000fe40001000000 */
[----:B------:R-:W-:Y:S02]  /*6c00*/  @P6 SEL R13, R13, 0x7f, P4 ;  /* 0x0000007f0d0d6807 */ /* 0x000fe40002000000 */
[----:B------:R-:W-:Y:S02]  /*6c10*/  PRMT R7, R18, 0x3340, R7 ;  /* 0x0000334012077816 */ /* 0x000fe40000000007 */
[----:B------:R-:W-:-:S02]  /*6c20*/  PRMT R16, R27, 0x3340, R16 ;  /* 0x000033401b107816 */ /* 0x000fc40000000010 */
[----:B------:R-:W-:Y:S02]  /*6c30*/  PRMT R18, R19, 0x3340, R6 ;  /* 0x0000334013127816 */ /* 0x000fe40000000006 */
[----:B------:R-:W-:Y:S02]  /*6c40*/  PRMT R14, R21, 0x3340, R14 ;  /* 0x00003340150e7816 */ /* 0x000fe4000000000e */
[----:B------:R-:W-:Y:S02]  /*6c50*/  PRMT R9, R12, 0x3340, R9 ;  /* 0x000033400c097816 */ /* 0x000fe40000000009 */
[----:B------:R-:W-:Y:S02]  /*6c60*/  PRMT R22, R22, 0x3340, R11 ;  /* 0x0000334016167816 */ /* 0x000fe4000000000b */
[----:B------:R-:W-:Y:S02]  /*6c70*/  PRMT R17, R20, 0x3340, R17 ;  /* 0x0000334014117816 */ /* 0x000fe40000000011 */
[----:B------:R-:W-:-:S02]  /*6c80*/  PRMT R13, R10, 0x3340, R13 ;  /* 0x000033400a0d7816 */ /* 0x000fc4000000000d */
[----:B------:R-:W-:Y:S02]  /*6c90*/  SHF.R.S32.HI R3, RZ, 0x1f, R2 ;  /* 0x0000001fff037819 */ /* 0x000fe40000011402 */
[C---:B------:R-:W-:Y:S02]  /*6ca0*/  IADD3 R6, P1, R2.reuse, c[0x0][0x1c0], RZ ;  /* 0x0000700002067a10 */ /* 0x040fe40007f3e0ff */
[C---:B------:R-:W-:Y:S02]  /*6cb0*/  IADD3 R10, P2, R2.reuse, c[0x0][0x1c8], RZ ;  /* 0x00007200020a7a10 */ /* 0x040fe40007f5e0ff */
[----:B------:R-:W-:Y:S02]  /*6cc0*/  IADD3 R12, P4, R2, c[0x0][0x1d0], RZ ;  /* 0x00007400020c7a10 */ /* 0x000fe40007f9e0ff */
[----:B------:R-:W-:Y:S02]  /*6cd0*/  PRMT R21, R16, 0x5410, R7 ;  /* 0x0000541010157816 */ /* 0x000fe40000000007 */
[----:B------:R-:W-:-:S02]  /*6ce0*/  IADD3 R2, P5, R2, c[0x0][0x1d8], RZ ;  /* 0x0000760002027a10 */ /* 0x000fc40007fbe0ff */
[----:B------:R-:W-:Y:S01]  /*6cf0*/  PRMT R20, R14, 0x5410, R9 ;  /* 0x000054100e147816 */ /* 0x000fe20000000009 */
[----:B------:R-:W-:Y:S01]  /*6d00*/  IMAD.MOV.U32 R9, RZ, RZ, 0x800 ;  /* 0x00000800ff097424 */ /* 0x000fe200078e00ff */
[----:B------:R-:W-:Y:S02]  /*6d10*/  PRMT R22, R22, 0x5410, R17 ;  /* 0x0000541016167816 */ /* 0x000fe40000000011 */
[C---:B------:R-:W-:Y:S02]  /*6d20*/  IADD3.X R7, R3.reuse, c[0x0][0x1c4], RZ, P1, !PT ;  /* 0x0000710003077a10 */ /* 0x040fe40000ffe4ff */
[----:B------:R-:W-:Y:S02]  /*6d30*/  PRMT R23, R18, 0x5410, R13 ;  /* 0x0000541012177816 */ /* 0x000fe4000000000d */
[C---:B------:R-:W-:Y:S02]  /*6d40*/  IADD3.X R11, R3.reuse, c[0x0][0x1cc], RZ, P2, !PT ;  /* 0x00007300030b7a10 */ /* 0x040fe400017fe4ff */
[C---:B------:R-:W-:Y:S01]  /*6d50*/  IADD3.X R13, R3.reuse, c[0x0][0x1d4], RZ, P4, !PT ;  /* 0x00007500030d7a10 */ /* 0x040fe200027fe4ff */
[----:B------:R1:W-:Y:S01]  /*6d60*/  @P0 STG.E.128 [R6.64], R20 ;  /* 0x0000001406000986 */ /* 0x0003e2000c101d06 */
[----:B------:R-:W-:-:S03]  /*6d70*/  IADD3.X R3, R3, c[0x0][0x1dc], RZ, P5, !PT ;  /* 0x0000770003037a10 */ /* 0x000fc60002ffe4ff */
[----:B------:R1:W-:Y:S04]  /*6d80*/  @P0 STG.E.128 [R10.64], R20 ;  /* 0x000000140a000986 */ /* 0x0003e8000c101d06 */
[----:B------:R1:W-:Y:S04]  /*6d90*/  @P0 STG.E.128 [R12.64], R20 ;  /* 0x000000140c000986 */ /* 0x0003e8000c101d06 */
[----:B------:R1:W-:Y:S01]  /*6da0*/  @P0 STG.E.128 [R2.64], R20 ;  /* 0x0000001402000986 */ /* 0x0003e2000c101d06 */
[----:B------:R-:W-:Y:S01]  /*6db0*/  PLOP3.LUT P0, PT, PT, PT, UP0, 0x80, 0x0 ;  /* 0x000000000000781c */ /* 0x000fe20003f0f008 */
[----:B------:R-:W-:-:S12]  /*6dc0*/  UPLOP3.LUT UP0, UPT, UPT, UPT, UPT, 0x40, 0x0 ;  /* 0x000000000000789c */ /* 0x000fd80003f0e870 */
[----:B------:R-:W-:Y:S05]  /*6dd0*/  @P0 BRA `(.L_x_5) ;  /* 0xfffff1c000000947 */ /* 0x000fea000383ffff */
[----:B------:R-:W-:Y:S05]  /*6de0*/  EXIT ;  /* 0x000000000000794d */ /* 0x000fea0003800000 */
.L_x_6:
[----:B------:R-:W-:-:S00]  /*6df0*/  BRA `(.L_x_6) ;  /* 0xfffffff000007947 */ /* 0x000fc0000383ffff */
[----:B------:R-:W-:-:S00]  /*6e00*/  NOP ;  /* 0x0000000000007918 */ /* 0x000fc00000000000 */
[----:B------:R-:W-:-:S00]  /*6e10*/  NOP ;  /* 0x0000000000007918 */ /* 0x000fc00000000000 */
[----:B------:R-:W-:-:S00]  /*6e20*/  NOP ;  /* 0x0000000000007918 */ /* 0x000fc00000000000 */
[----:B------:R-:W-:-:S00]  /*6e30*/  NOP ;  /* 0x0000000000007918 */ /* 0x000fc00000000000 */
[----:B------:R-:W-:-:S00]  /*6e40*/  NOP ;  /* 0x0000000000007918 */ /* 0x000fc00000000000 */
[----:B------:R-:W-:-:S00]  /*6e50*/  NOP ;  /* 0x0000000000007918 */ /* 0x000fc00000000000 */
[----:B------:R-:W-:-:S00]  /*6e60*/  NOP ;  /* 0x0000000000007918 */ /* 0x000fc00000000000 */
[----:B------:R-:W-:-:S00]  /*6e70*/  NOP ;  /* 0x0000000000007918 */ /* 0x000fc00000000000 */
.L_x_7:


//--------------------- .nv.global.init           --------------------------
	.section	.nv.global.init,"aw",@progbits
.nv.global.init:
	.type		_$_str,@object
	.size		_$_str,(.L_0 - _$_str)
_$_str:
        /*0000*/ 	.byte	0x5f, 0x5f, 0x43, 0x55, 0x44, 0x41, 0x5f, 0x46, 0x54, 0x5a, 0x00
.L_0:


//--------------------- .nv.shared.triton_red_fused__to_copy_add_amax_amin_clamp_mul_native_layer_norm_reciprocal_1 --------------------------
	.section	.nv.shared.triton_red_fused__to_copy_add_amax_amin_clamp_mul_native_layer_norm_reciprocal_1,"aw",@nobits
	.sectionflags	@""
	.align	16
